	.target	sm_100a

	.elftype	@"ET_EXEC"


//--------------------- .note.nv.tkinfo           --------------------------
	.section	.note.nv.tkinfo,"",@"SHT_NOTE"
	.sectionflags	@"SHF_NOTE_NV_TKINFO"
	.tkinfo
        /*0018*/ 	.word	0x00000002
        /*0030*/ 	.string	""
        /*0030*/ 	.string	"ptxas"
        /*0030*/ 	.string	"Cuda compilation tools, release 13.0, V13.0.88"
        /*0030*/ 	.string	"Build cuda_13.0.r13.0/compiler.36424714_0"
        /*0030*/ 	.string	"-arch sm_100a -m 64 "



//--------------------- .note.nv.cuinfo           --------------------------
	.section	.note.nv.cuinfo,"",@"SHT_NOTE"
	.sectionflags	@"SHF_NOTE_NV_CUINFO"
        /*0018*/ 	.short	0x0002
        /*001a*/ 	.short	0x0064
        /*001c*/ 	.short	0x0082
	.zero		2


//--------------------- .nv.info                  --------------------------
	.section	.nv.info,"",@"SHT_CUDA_INFO"
	.align	4


	//----- nvinfo : EIATTR_REGCOUNT
	.align		4
        /*0000*/ 	.byte	0x04, 0x2f
        /*0002*/ 	.short	(.L_19 - .L_18)
	.align		4
.L_18:
        /*0004*/ 	.word	index@(_ZN7cutlass13device_kernelINS_4gemm6kernel13GemmUniversalIN4cute5tupleIJiiiiEEENS1_10collective13CollectiveMmaINS1_35MainloopSm100TmaUmmaWarpSpecializedILi3ELi2ELi4ENS5_IJNS4_1CILi1EEESB_SB_EEEEENS5_IJNSA_ILi128EEENSA_ILi64EEESE_EEENS_10bfloat16_tENS5_IJlSB_lEEESH_SI_NS4_8TiledMMAINS4_8MMA_AtomIJNS4_20SM100_MMA_F16BF16_SSISH_SH_fLi128ELi64ELNS4_4UMMA5MajorE0ELSN_0ELNSM_7ScaleInE0ELSO_0EEEEEENS4_6LayoutISC_NS5_IJNSA_ILi0EEESS_SS_EEEEENS5_IJNS4_10UnderscoreESV_SV_EEEEENS4_13SM90_TMA_LOADENS4_14ComposedLayoutINS4_7SwizzleILi3ELi4ELi3EEENS4_18smem_ptr_flag_bitsILi16EEENSR_INS5_IJNSA_ILi8EEESF_EEENS5_IJSF_SB_EEEEEEEvNS4_8identityESY_S18_vS19_EENS_8epilogue10collective18CollectiveEpilogueINS1B_23Sm100TmaWarpSpecializedILi3ELi2ELi32ELb1ELb0EEEJSG_NS5_IJNSR_ISE_SB_EENSR_INSA_ILi32EEESB_EEEEESH_SI_SH_SI_NS1B_6fusion15FusionCallbacksIS1F_NS1K_17LinearCombinationISH_fSH_fLNS_15FloatRoundStyleE2EEESG_S1J_JEEENS4_5SM1004TMEM4LOAD26SM100_TMEM_LOAD_32dp32b32xESY_NSZ_INS10_ILi2ELi4ELi3EEES13_NSR_INS5_IJS14_S1H_EEENS5_IJS1H_SB_EEEEEEENS4_39AutoVectorizingCopyWithAssumedAlignmentILi128EEENS4_14SM90_TMA_STOREES1Y_S20_S20_EEEvvEEEEvNT_6ParamsE)
        /*0008*/ 	.word	0x0000006f


	//----- nvinfo : EIATTR_FRAME_SIZE
	.align		4
.L_19:
        /*000c*/ 	.byte	0x04, 0x11
        /*000e*/ 	.short	(.L_21 - .L_20)
	.align		4
.L_20:
        /*0010*/ 	.word	index@($__internal_2_$__cuda_sm10x_tcgen05_guardrail_trap_unallocated_columns_being_dealloced)
        /*0014*/ 	.word	0x00000000


	//----- nvinfo : EIATTR_FRAME_SIZE
	.align		4
.L_21:
        /*0018*/ 	.byte	0x04, 0x11
        /*001a*/ 	.short	(.L_23 - .L_22)
	.align		4
.L_22:
        /*001c*/ 	.word	index@($__internal_1_$__cuda_sm10x_tcgen05_guardrail_trap_phase_invalid_during_alloc)
        /*0020*/ 	.word	0x00000000


	//----- nvinfo : EIATTR_FRAME_SIZE
	.align		4
.L_23:
        /*0024*/ 	.byte	0x04, 0x11
        /*0026*/ 	.short	(.L_25 - .L_24)
	.align		4
.L_24:
        /*0028*/ 	.word	index@($__internal_0_$__cuda_sm10x_tcgen05_guardrail_trap_col_being_dealloced_not_returned_by_alloc)
        /*002c*/ 	.word	0x00000000


	//----- nvinfo : EIATTR_FRAME_SIZE
	.align		4
.L_25:
        /*0030*/ 	.byte	0x04, 0x11
        /*0032*/ 	.short	(.L_27 - .L_26)
	.align		4
.L_26:
        /*0034*/ 	.word	index@(_ZN7cutlass13device_kernelINS_4gemm6kernel13GemmUniversalIN4cute5tupleIJiiiiEEENS1_10collective13CollectiveMmaINS1_35MainloopSm100TmaUmmaWarpSpecializedILi3ELi2ELi4ENS5_IJNS4_1CILi1EEESB_SB_EEEEENS5_IJNSA_ILi128EEENSA_ILi64EEESE_EEENS_10bfloat16_tENS5_IJlSB_lEEESH_SI_NS4_8TiledMMAINS4_8MMA_AtomIJNS4_20SM100_MMA_F16BF16_SSISH_SH_fLi128ELi64ELNS4_4UMMA5MajorE0ELSN_0ELNSM_7ScaleInE0ELSO_0EEEEEENS4_6LayoutISC_NS5_IJNSA_ILi0EEESS_SS_EEEEENS5_IJNS4_10UnderscoreESV_SV_EEEEENS4_13SM90_TMA_LOADENS4_14ComposedLayoutINS4_7SwizzleILi3ELi4ELi3EEENS4_18smem_ptr_flag_bitsILi16EEENSR_INS5_IJNSA_ILi8EEESF_EEENS5_IJSF_SB_EEEEEEEvNS4_8identityESY_S18_vS19_EENS_8epilogue10collective18CollectiveEpilogueINS1B_23Sm100TmaWarpSpecializedILi3ELi2ELi32ELb1ELb0EEEJSG_NS5_IJNSR_ISE_SB_EENSR_INSA_ILi32EEESB_EEEEESH_SI_SH_SI_NS1B_6fusion15FusionCallbacksIS1F_NS1K_17LinearCombinationISH_fSH_fLNS_15FloatRoundStyleE2EEESG_S1J_JEEENS4_5SM1004TMEM4LOAD26SM100_TMEM_LOAD_32dp32b32xESY_NSZ_INS10_ILi2ELi4ELi3EEES13_NSR_INS5_IJS14_S1H_EEENS5_IJS1H_SB_EEEEEEENS4_39AutoVectorizingCopyWithAssumedAlignmentILi128EEENS4_14SM90_TMA_STOREES1Y_S20_S20_EEEvvEEEEvNT_6ParamsE)
        /*0038*/ 	.word	0x00000000


	//----- nvinfo : EIATTR_MIN_STACK_SIZE
	.align		4
.L_27:
        /*003c*/ 	.byte	0x04, 0x12
        /*003e*/ 	.short	(.L_29 - .L_28)
	.align		4
.L_28:
        /*0040*/ 	.word	index@(_ZN7cutlass13device_kernelINS_4gemm6kernel13GemmUniversalIN4cute5tupleIJiiiiEEENS1_10collective13CollectiveMmaINS1_35MainloopSm100TmaUmmaWarpSpecializedILi3ELi2ELi4ENS5_IJNS4_1CILi1EEESB_SB_EEEEENS5_IJNSA_ILi128EEENSA_ILi64EEESE_EEENS_10bfloat16_tENS5_IJlSB_lEEESH_SI_NS4_8TiledMMAINS4_8MMA_AtomIJNS4_20SM100_MMA_F16BF16_SSISH_SH_fLi128ELi64ELNS4_4UMMA5MajorE0ELSN_0ELNSM_7ScaleInE0ELSO_0EEEEEENS4_6LayoutISC_NS5_IJNSA_ILi0EEESS_SS_EEEEENS5_IJNS4_10UnderscoreESV_SV_EEEEENS4_13SM90_TMA_LOADENS4_14ComposedLayoutINS4_7SwizzleILi3ELi4ELi3EEENS4_18smem_ptr_flag_bitsILi16EEENSR_INS5_IJNSA_ILi8EEESF_EEENS5_IJSF_SB_EEEEEEEvNS4_8identityESY_S18_vS19_EENS_8epilogue10collective18CollectiveEpilogueINS1B_23Sm100TmaWarpSpecializedILi3ELi2ELi32ELb1ELb0EEEJSG_NS5_IJNSR_ISE_SB_EENSR_INSA_ILi32EEESB_EEEEESH_SI_SH_SI_NS1B_6fusion15FusionCallbacksIS1F_NS1K_17LinearCombinationISH_fSH_fLNS_15FloatRoundStyleE2EEESG_S1J_JEEENS4_5SM1004TMEM4LOAD26SM100_TMEM_LOAD_32dp32b32xESY_NSZ_INS10_ILi2ELi4ELi3EEES13_NSR_INS5_IJS14_S1H_EEENS5_IJS1H_SB_EEEEEEENS4_39AutoVectorizingCopyWithAssumedAlignmentILi128EEENS4_14SM90_TMA_STOREES1Y_S20_S20_EEEvvEEEEvNT_6ParamsE)
        /*0044*/ 	.word	0x00000000
.L_29:


//--------------------- .nv.compat                --------------------------
	.section	.nv.compat,"",@"SHT_CUDA_COMPAT_INFO"
	.align	4
        /*0000*/ 	.byte	0x02, 0x09, 0x01, 0x00, 0x02, 0x02, 0x02, 0x00, 0x02, 0x05, 0x05, 0x00, 0x03, 0x07, 0x01, 0x01
        /*0010*/ 	.byte	0x02, 0x03, 0x01, 0x00, 0x02, 0x06, 0x01, 0x00, 0x04, 0x0b, 0x08, 0x00, 0x09, 0x00, 0x00, 0x00
        /*0020*/ 	.byte	0x00, 0x00, 0x00, 0x00


//--------------------- .nv.info._ZN7cutlass13device_kernelINS_4gemm6kernel13GemmUniversalIN4cute5tupleIJiiiiEEENS1_10collective13CollectiveMmaINS1_35MainloopSm100TmaUmmaWarpSpecializedILi3ELi2ELi4ENS5_IJNS4_1CILi1EEESB_SB_EEEEENS5_IJNSA_ILi128EEENSA_ILi64EEESE_EEENS_10bfloat16_tENS5_IJlSB_lEEESH_SI_NS4_8TiledMMAINS4_8MMA_AtomIJNS4_20SM100_MMA_F16BF16_SSISH_SH_fLi128ELi64ELNS4_4UMMA5MajorE0ELSN_0ELNSM_7ScaleInE0ELSO_0EEEEEENS4_6LayoutISC_NS5_IJNSA_ILi0EEESS_SS_EEEEENS5_IJNS4_10UnderscoreESV_SV_EEEEENS4_13SM90_TMA_LOADENS4_14ComposedLayoutINS4_7SwizzleILi3ELi4ELi3EEENS4_18smem_ptr_flag_bitsILi16EEENSR_INS5_IJNSA_ILi8EEESF_EEENS5_IJSF_SB_EEEEEEEvNS4_8identityESY_S18_vS19_EENS_8epilogue10collective18CollectiveEpilogueINS1B_23Sm100TmaWarpSpecializedILi3ELi2ELi32ELb1ELb0EEEJSG_NS5_IJNSR_ISE_SB_EENSR_INSA_ILi32EEESB_EEEEESH_SI_SH_SI_NS1B_6fusion15FusionCallbacksIS1F_NS1K_17LinearCombinationISH_fSH_fLNS_15FloatRoundStyleE2EEESG_S1J_JEEENS4_5SM1004TMEM4LOAD26SM100_TMEM_LOAD_32dp32b32xESY_NSZ_INS10_ILi2ELi4ELi3EEES13_NSR_INS5_IJS14_S1H_EEENS5_IJS1H_SB_EEEEEEENS4_39AutoVectorizingCopyWithAssumedAlignmentILi128EEENS4_14SM90_TMA_STOREES1Y_S20_S20_EEEvvEEEEvNT_6ParamsE --------------------------
	.section	.nv.info._ZN7cutlass13device_kernelINS_4gemm6kernel13GemmUniversalIN4cute5tupleIJiiiiEEENS1_10collective13CollectiveMmaINS1_35MainloopSm100TmaUmmaWarpSpecializedILi3ELi2ELi4ENS5_IJNS4_1CILi1EEESB_SB_EEEEENS5_IJNSA_ILi128EEENSA_ILi64EEESE_EEENS_10bfloat16_tENS5_IJlSB_lEEESH_SI_NS4_8TiledMMAINS4_8MMA_AtomIJNS4_20SM100_MMA_F16BF16_SSISH_SH_fLi128ELi64ELNS4_4UMMA5MajorE0ELSN_0ELNSM_7ScaleInE0ELSO_0EEEEEENS4_6LayoutISC_NS5_IJNSA_ILi0EEESS_SS_EEEEENS5_IJNS4_10UnderscoreESV_SV_EEEEENS4_13SM90_TMA_LOADENS4_14ComposedLayoutINS4_7SwizzleILi3ELi4ELi3EEENS4_18smem_ptr_flag_bitsILi16EEENSR_INS5_IJNSA_ILi8EEESF_EEENS5_IJSF_SB_EEEEEEEvNS4_8identityESY_S18_vS19_EENS_8epilogue10collective18CollectiveEpilogueINS1B_23Sm100TmaWarpSpecializedILi3ELi2ELi32ELb1ELb0EEEJSG_NS5_IJNSR_ISE_SB_EENSR_INSA_ILi32EEESB_EEEEESH_SI_SH_SI_NS1B_6fusion15FusionCallbacksIS1F_NS1K_17LinearCombinationISH_fSH_fLNS_15FloatRoundStyleE2EEESG_S1J_JEEENS4_5SM1004TMEM4LOAD26SM100_TMEM_LOAD_32dp32b32xESY_NSZ_INS10_ILi2ELi4ELi3EEES13_NSR_INS5_IJS14_S1H_EEENS5_IJS1H_SB_EEEEEEENS4_39AutoVectorizingCopyWithAssumedAlignmentILi128EEENS4_14SM90_TMA_STOREES1Y_S20_S20_EEEvvEEEEvNT_6ParamsE,"",@"SHT_CUDA_INFO"
	.sectionflags	@""
	.align	4


	//----- nvinfo : EIATTR_CUDA_API_VERSION
	.align		4
        /*0000*/ 	.byte	0x04, 0x37
        /*0002*/ 	.short	(.L_31 - .L_30)
.L_30:
        /*0004*/ 	.word	0x00000082


	//----- nvinfo : EIATTR_KPARAM_INFO
	.align		4
.L_31:
        /*0008*/ 	.byte	0x04, 0x17
        /*000a*/ 	.short	(.L_33 - .L_32)
.L_32:
        /*000c*/ 	.word	0x00000000
        /*0010*/ 	.short	0x0000
        /*0012*/ 	.short	0x0000
        /*0014*/ 	.byte	0x00, 0xf0, 0x01, 0x20


	//----- nvinfo : EIATTR_AT_ENTRY_FRAGMENTS
	.align		4
.L_33:
        /*0018*/ 	.byte	0x04, 0x4f
        /*001a*/ 	.short	(.L_35 - .L_34)


	//   ....[0]....
.L_34:
        /*001c*/ 	.word	0x00000006


	//----- nvinfo : EIATTR_RESERVED_SMEM_USED
	.align		4
.L_35:
        /*0020*/ 	.byte	0x01, 0x41
	.zero		2


	//----- nvinfo : EIATTR_SPARSE_MMA_MASK
	.align		4
        /*0024*/ 	.byte	0x03, 0x50
        /*0026*/ 	.short	0x0000


	//----- nvinfo : EIATTR_TCGEN05_1CTA_USED
	.align		4
        /*0028*/ 	.byte	0x01, 0x51
	.zero		2


	//----- nvinfo : EIATTR_MAXREG_COUNT
	.align		4
        /*002c*/ 	.byte	0x03, 0x1b
        /*002e*/ 	.short	0x00ff


	//----- nvinfo : EIATTR_NUM_BARRIERS
	.align		4
        /*0030*/ 	.byte	0x02, 0x4c
        /*0032*/ 	.byte	0x07
	.zero		1


	//----- nvinfo : EIATTR_EXTERNS
	.align		4
        /*0034*/ 	.byte	0x04, 0x0f
        /*0036*/ 	.short	(.L_37 - .L_36)


	//   ....[0]....
	.align		4
.L_36:
        /*0038*/ 	.word	index@(__assertfail)


	//----- nvinfo : EIATTR_MERCURY_ISA_VERSION
	.align		4
.L_37:
        /*003c*/ 	.byte	0x03, 0x5f
        /*003e*/ 	.short	0x0101


	//----- nvinfo : EIATTR_INT_WARP_WIDE_INSTR_OFFSETS
	.align		4
        /*0040*/ 	.byte	0x04, 0x31
        /*0042*/ 	.short	(.L_39 - .L_38)


	//   ....[0]....
.L_38:
        /*0044*/ 	.word	0x00001f00


	//   ....[1]....
        /*0048*/ 	.word	0x00003a70


	//   ....[2]....
        /*004c*/ 	.word	0x00003aa0


	//   ....[3]....
        /*0050*/ 	.word	0x00003af0


	//   ....[4]....
        /*0054*/ 	.word	0x000043e0


	//   ....[5]....
        /*0058*/ 	.word	0x00004400


	//   ....[6]....
        /*005c*/ 	.word	0x000046d0


	//   ....[7]....
        /*0060*/ 	.word	0x00004800


	//----- nvinfo : EIATTR_COOP_GROUP_MASK_REGIDS
	.align		4
.L_39:
        /*0064*/ 	.byte	0x04, 0x29
        /*0066*/ 	.short	(.L_41 - .L_40)


	//   ....[0]....
.L_40:
        /*0068*/ 	.word	0xffffffff


	//   ....[1]....
        /*006c*/ 	.word	0xffffffff


	//   ....[2]....
        /*0070*/ 	.word	0xffffffff


	//   ....[3]....
        /*0074*/ 	.word	0xffffffff


	//   ....[4]....
        /*0078*/ 	.word	0xffffffff


	//   ....[5]....
        /*007c*/ 	.word	0xffffffff


	//   ....[6]....
        /*0080*/ 	.word	0xffffffff


	//   ....[7]....
        /*0084*/ 	.word	0xffffffff


	//   ....[8]....
        /*0088*/ 	.word	0xffffffff


	//   ....[9]....
        /*008c*/ 	.word	0xffffffff


	//   ....[10]....
        /*0090*/ 	.word	0xffffffff


	//   ....[11]....
        /*0094*/ 	.word	0xffffffff


	//   ....[12]....
        /*0098*/ 	.word	0xffffffff


	//----- nvinfo : EIATTR_COOP_GROUP_INSTR_OFFSETS
	.align		4
.L_41:
        /*009c*/ 	.byte	0x04, 0x28
        /*009e*/ 	.short	(.L_43 - .L_42)


	//   ....[0]....
.L_42:
        /*00a0*/ 	.word	0x00000090


	//   ....[1]....
        /*00a4*/ 	.word	0x000004d0


	//   ....[2]....
        /*00a8*/ 	.word	0x00000620


	//   ....[3]....
        /*00ac*/ 	.word	0x000007a0


	//   ....[4]....
        /*00b0*/ 	.word	0x000008a0


	//   ....[5]....
        /*00b4*/ 	.word	0x00000a10


	//   ....[6]....
        /*00b8*/ 	.word	0x00000bb0


	//   ....[7]....
        /*00bc*/ 	.word	0x00001de0


	//   ....[8]....
        /*00c0*/ 	.word	0x00002b30


	//   ....[9]....
        /*00c4*/ 	.word	0x00002d40


	//   ....[10]....
        /*00c8*/ 	.word	0x00002d70


	//   ....[11]....
        /*00cc*/ 	.word	0x00003960


	//   ....[12]....
        /*00d0*/ 	.word	0x00003b90


	//----- nvinfo : EIATTR_VRC_CTA_INIT_COUNT
	.align		4
.L_43:
        /*00d4*/ 	.byte	0x02, 0x4a
        /*00d6*/ 	.byte	0x80
	.zero		1


	//----- nvinfo : EIATTR_SYSCALL_OFFSETS
	.align		4
        /*00d8*/ 	.byte	0x04, 0x46
        /*00da*/ 	.short	(.L_45 - .L_44)


	//   ....[0]....
.L_44:
        /*00dc*/ 	.word	0x000053b0


	//   ....[1]....
        /*00e0*/ 	.word	0x000054a0


	//   ....[2]....
        /*00e4*/ 	.word	0x00005ce0


	//   ....[3]....
        /*00e8*/ 	.word	0x00006990


	//----- nvinfo : EIATTR_MBARRIER_INSTR_OFFSETS
	.align		4
.L_45:
        /*00ec*/ 	.byte	0x04, 0x39
        /*00ee*/ 	.short	(.L_47 - .L_46)


	//   ....[0]....
.L_46:
        /*00f0*/ 	.word	0x000005b0
        /*00f4*/ 	.word	0x000000ff
        /*00f8*/ 	.word	0x00000000
        /*00fc*/ 	.short	0x0100
        /*00fe*/ 	.byte	0x05
	.zero		1


	//   ....[1]....
        /*0100*/ 	.word	0x000005c0
        /*0104*/ 	.word	0x000000ff
        /*0108*/ 	.word	0x00000018
        /*010c*/ 	.short	0x0100
        /*010e*/ 	.byte	0x05
	.zero		1


	//   ....[2]....
        /*0110*/ 	.word	0x000005d0
        /*0114*/ 	.word	0x000000ff
        /*0118*/ 	.word	0x00000008
        /*011c*/ 	.short	0x0100
        /*011e*/ 	.byte	0x05
	.zero		1


	//   ....[3]....
        /*0120*/ 	.word	0x000005e0
        /*0124*/ 	.word	0x000000ff
        /*0128*/ 	.word	0x00000020
        /*012c*/ 	.short	0x0100
        /*012e*/ 	.byte	0x05
	.zero		1


	//   ....[4]....
        /*0130*/ 	.word	0x000005f0
        /*0134*/ 	.word	0x000000ff
        /*0138*/ 	.word	0x00000010
        /*013c*/ 	.short	0x0100
        /*013e*/ 	.byte	0x05
	.zero		1


	//   ....[5]....
        /*0140*/ 	.word	0x00000600
        /*0144*/ 	.word	0x000000ff
        /*0148*/ 	.word	0x00000028
        /*014c*/ 	.short	0x0100
        /*014e*/ 	.byte	0x05
	.zero		1


	//   ....[6]....
        /*0150*/ 	.word	0x00000730
        /*0154*/ 	.word	0x000000ff
        /*0158*/ 	.word	0x00000030
        /*015c*/ 	.short	0x0100
        /*015e*/ 	.byte	0x07
	.zero		1


	//   ....[7]....
        /*0160*/ 	.word	0x00000740
        /*0164*/ 	.word	0x000000ff
        /*0168*/ 	.word	0x00000048
        /*016c*/ 	.short	0x0100
        /*016e*/ 	.byte	0x07
	.zero		1


	//   ....[8]....
        /*0170*/ 	.word	0x00000750
        /*0174*/ 	.word	0x000000ff
        /*0178*/ 	.word	0x00000038
        /*017c*/ 	.short	0x0100
        /*017e*/ 	.byte	0x07
	.zero		1


	//   ....[9]....
        /*0180*/ 	.word	0x00000760
        /*0184*/ 	.word	0x000000ff
        /*0188*/ 	.word	0x00000050
        /*018c*/ 	.short	0x0100
        /*018e*/ 	.byte	0x07
	.zero		1


	//   ....[10]....
        /*0190*/ 	.word	0x00000770
        /*0194*/ 	.word	0x000000ff
        /*0198*/ 	.word	0x00000040
        /*019c*/ 	.short	0x0100
        /*019e*/ 	.byte	0x07
	.zero		1


	//   ....[11]....
        /*01a0*/ 	.word	0x00000780
        /*01a4*/ 	.word	0x000000ff
        /*01a8*/ 	.word	0x00000058
        /*01ac*/ 	.short	0x0100
        /*01ae*/ 	.byte	0x07
	.zero		1


	//   ....[12]....
        /*01b0*/ 	.word	0x00000870
        /*01b4*/ 	.word	0x000000ff
        /*01b8*/ 	.word	0x00000060
        /*01bc*/ 	.short	0x0100
        /*01be*/ 	.byte	0x05
	.zero		1


	//   ....[13]....
        /*01c0*/ 	.word	0x00000880
        /*01c4*/ 	.word	0x000000ff
        /*01c8*/ 	.word	0x00000068
        /*01cc*/ 	.short	0x0100
        /*01ce*/ 	.byte	0x05
	.zero		1


	//   ....[14]....
        /*01d0*/ 	.word	0x000009c0
        /*01d4*/ 	.word	0x000000ff
        /*01d8*/ 	.word	0x00000070
        /*01dc*/ 	.short	0x0100
        /*01de*/ 	.byte	0x05
	.zero		1


	//   ....[15]....
        /*01e0*/ 	.word	0x000009d0
        /*01e4*/ 	.word	0x000000ff
        /*01e8*/ 	.word	0x00000080
        /*01ec*/ 	.short	0x0100
        /*01ee*/ 	.byte	0x05
	.zero		1


	//   ....[16]....
        /*01f0*/ 	.word	0x000009e0
        /*01f4*/ 	.word	0x000000ff
        /*01f8*/ 	.word	0x00000078
        /*01fc*/ 	.short	0x0100
        /*01fe*/ 	.byte	0x05
	.zero		1


	//   ....[17]....
        /*0200*/ 	.word	0x000009f0
        /*0204*/ 	.word	0x000000ff
        /*0208*/ 	.word	0x00000088
        /*020c*/ 	.short	0x0100
        /*020e*/ 	.byte	0x05
	.zero		1


	//   ....[18]....
        /*0210*/ 	.word	0x00000b20
        /*0214*/ 	.word	0x000000ff
        /*0218*/ 	.word	0x00000090
        /*021c*/ 	.short	0x0100
        /*021e*/ 	.byte	0x07
	.zero		1


	//   ....[19]....
        /*0220*/ 	.word	0x00000b30
        /*0224*/ 	.word	0x000000ff
        /*0228*/ 	.word	0x000000b0
        /*022c*/ 	.short	0x0100
        /*022e*/ 	.byte	0x07
	.zero		1


	//   ....[20]....
        /*0230*/ 	.word	0x00000b40
        /*0234*/ 	.word	0x000000ff
        /*0238*/ 	.word	0x00000098
        /*023c*/ 	.short	0x0100
        /*023e*/ 	.byte	0x07
	.zero		1


	//   ....[21]....
        /*0240*/ 	.word	0x00000b50
        /*0244*/ 	.word	0x000000ff
        /*0248*/ 	.word	0x000000b8
        /*024c*/ 	.short	0x0100
        /*024e*/ 	.byte	0x07
	.zero		1


	//   ....[22]....
        /*0250*/ 	.word	0x00000b60
        /*0254*/ 	.word	0x000000ff
        /*0258*/ 	.word	0x000000a0
        /*025c*/ 	.short	0x0100
        /*025e*/ 	.byte	0x07
	.zero		1


	//   ....[23]....
        /*0260*/ 	.word	0x00000b70
        /*0264*/ 	.word	0x000000ff
        /*0268*/ 	.word	0x000000c0
        /*026c*/ 	.short	0x0100
        /*026e*/ 	.byte	0x07
	.zero		1


	//   ....[24]....
        /*0270*/ 	.word	0x00000b80
        /*0274*/ 	.word	0x000000ff
        /*0278*/ 	.word	0x000000a8
        /*027c*/ 	.short	0x0100
        /*027e*/ 	.byte	0x07
	.zero		1


	//   ....[25]....
        /*0280*/ 	.word	0x00000b90
        /*0284*/ 	.word	0x000000ff
        /*0288*/ 	.word	0x000000c8
        /*028c*/ 	.short	0x0100
        /*028e*/ 	.byte	0x07
	.zero		1


	//   ....[26]....
        /*0290*/ 	.word	0x00000c80
        /*0294*/ 	.word	0x000000ff
        /*0298*/ 	.word	0x000000d0
        /*029c*/ 	.short	0x0100
        /*029e*/ 	.byte	0x05
	.zero		1


	//   ....[27]....
        /*02a0*/ 	.word	0x00000c90
        /*02a4*/ 	.word	0x000000ff
        /*02a8*/ 	.word	0x000000e0
        /*02ac*/ 	.short	0x0100
        /*02ae*/ 	.byte	0x05
	.zero		1


	//   ....[28]....
        /*02b0*/ 	.word	0x00000ca0
        /*02b4*/ 	.word	0x000000ff
        /*02b8*/ 	.word	0x000000d8
        /*02bc*/ 	.short	0x0100
        /*02be*/ 	.byte	0x05
	.zero		1


	//   ....[29]....
        /*02c0*/ 	.word	0x00000cb0
        /*02c4*/ 	.word	0x000000ff
        /*02c8*/ 	.word	0x000000e8
        /*02cc*/ 	.short	0x0100
        /*02ce*/ 	.byte	0x05
	.zero		1


	//   ....[30]....
        /*02d0*/ 	.word	0x00001580
        /*02d4*/ 	.word	0x00000002
        /*02d8*/ 	.word	0x000000e0
        /*02dc*/ 	.short	0x010a
        /*02de*/ 	.byte	0xff
	.zero		1


	//   ....[31]....
        /*02e0*/ 	.word	0x000015b0
        /*02e4*/ 	.word	0x00000002
        /*02e8*/ 	.word	0x000000d0
        /*02ec*/ 	.short	0x0101
        /*02ee*/ 	.byte	0xff
	.zero		1


	//   ....[32]....
        /*02f0*/ 	.word	0x00001680
        /*02f4*/ 	.word	0x000000ff
        /*02f8*/ 	.word	0x00000018
        /*02fc*/ 	.short	0x010a
        /*02fe*/ 	.byte	0x08
	.zero		1


	//   ....[33]....
        /*0300*/ 	.word	0x00001720
        /*0304*/ 	.word	0x000000ff
        /*0308*/ 	.word	0x00000018
        /*030c*/ 	.short	0x010a
        /*030e*/ 	.byte	0x21
	.zero		1


	//   ....[34]....
        /*0310*/ 	.word	0x00001870
        /*0314*/ 	.word	0x000000ff
        /*0318*/ 	.word	0x00000018
        /*031c*/ 	.short	0x010a
        /*031e*/ 	.byte	0x08
	.zero		1


	//   ....[35]....
        /*0320*/ 	.word	0x00001a40
        /*0324*/ 	.word	0x000000ff
        /*0328*/ 	.word	0x00000068
        /*032c*/ 	.short	0x0101
        /*032e*/ 	.byte	0x04
	.zero		1


	//   ....[36]....
        /*0330*/ 	.word	0x00001a60
        /*0334*/ 	.word	0x000000ff
        /*0338*/ 	.word	0x00000018
        /*033c*/ 	.short	0x010a
        /*033e*/ 	.byte	0x08
	.zero		1


	//   ....[37]....
        /*0340*/ 	.word	0x00001ae0
        /*0344*/ 	.word	0x000000ff
        /*0348*/ 	.word	0x00000018
        /*034c*/ 	.short	0x010a
        /*034e*/ 	.byte	0x21
	.zero		1


	//   ....[38]....
        /*0350*/ 	.word	0x00001c30
        /*0354*/ 	.word	0x000000ff
        /*0358*/ 	.word	0x00000018
        /*035c*/ 	.short	0x010a
        /*035e*/ 	.byte	0x08
	.zero		1


	//   ....[39]....
        /*0360*/ 	.word	0x00001e10
        /*0364*/ 	.word	0x00000002
        /*0368*/ 	.word	0x00000070
        /*036c*/ 	.short	0x010a
        /*036e*/ 	.byte	0xff
	.zero		1


	//   ....[40]....
        /*0370*/ 	.word	0x00001ed0
        /*0374*/ 	.word	0x00000002
        /*0378*/ 	.word	0x00000000
        /*037c*/ 	.short	0x0101
        /*037e*/ 	.byte	0xff
	.zero		1


	//   ....[41]....
        /*0380*/ 	.word	0x00002430
        /*0384*/ 	.word	0x000000ff
        /*0388*/ 	.word	0x00000000
        /*038c*/ 	.short	0x010a
        /*038e*/ 	.byte	0x05
	.zero		1


	//   ....[42]....
        /*0390*/ 	.word	0x000024c0
        /*0394*/ 	.word	0x000000ff
        /*0398*/ 	.word	0x00000000
        /*039c*/ 	.short	0x010a
        /*039e*/ 	.byte	0x05
	.zero		1


	//   ....[43]....
        /*03a0*/ 	.word	0x00002560
        /*03a4*/ 	.word	0x00000000
        /*03a8*/ 	.word	0x00000000
        /*03ac*/ 	.short	0x010a
        /*03ae*/ 	.byte	0xff
	.zero		1


	//   ....[44]....
        /*03b0*/ 	.word	0x00002680
        /*03b4*/ 	.word	0x00000000
        /*03b8*/ 	.word	0x000000d0
        /*03bc*/ 	.short	0x010a
        /*03be*/ 	.byte	0xff
	.zero		1


	//   ....[45]....
        /*03c0*/ 	.word	0x000026f0
        /*03c4*/ 	.word	0x00000000
        /*03c8*/ 	.word	0x00000000
        /*03cc*/ 	.short	0x0101
        /*03ce*/ 	.byte	0xff
	.zero		1


	//   ....[46]....
        /*03d0*/ 	.word	0x00002710
        /*03d4*/ 	.word	0x000000ff
        /*03d8*/ 	.word	0x00000080
        /*03dc*/ 	.short	0x010a
        /*03de*/ 	.byte	0x05
	.zero		1


	//   ....[47]....
        /*03e0*/ 	.word	0x00002830
        /*03e4*/ 	.word	0x00000000
        /*03e8*/ 	.word	0x00000070
        /*03ec*/ 	.short	0x010a
        /*03ee*/ 	.byte	0xff
	.zero		1


	//   ....[48]....
        /*03f0*/ 	.word	0x00002930
        /*03f4*/ 	.word	0x00000000
        /*03f8*/ 	.word	0x00000000
        /*03fc*/ 	.short	0x0101
        /*03fe*/ 	.byte	0xff
	.zero		1


	//   ....[49]....
        /*0400*/ 	.word	0x000029c0
        /*0404*/ 	.word	0x000000ff
        /*0408*/ 	.word	0x00000080
        /*040c*/ 	.short	0x0106
        /*040e*/ 	.byte	0x05
	.zero		1


	//   ....[50]....
        /*0410*/ 	.word	0x000029e0
        /*0414*/ 	.word	0x000000ff
        /*0418*/ 	.word	0x00000080
        /*041c*/ 	.short	0x010a
        /*041e*/ 	.byte	0x05
	.zero		1


	//   ....[51]....
        /*0420*/ 	.word	0x00002a70
        /*0424*/ 	.word	0x000000ff
        /*0428*/ 	.word	0x00000080
        /*042c*/ 	.short	0x0106
        /*042e*/ 	.byte	0x04
	.zero		1


	//   ....[52]....
        /*0430*/ 	.word	0x00002ab0
        /*0434*/ 	.word	0x00000000
        /*0438*/ 	.word	0x00000080
        /*043c*/ 	.short	0x010a
        /*043e*/ 	.byte	0xff
	.zero		1


	//   ....[53]....
        /*0440*/ 	.word	0x00003070
        /*0444*/ 	.word	0x00000000
        /*0448*/ 	.word	0x00000070
        /*044c*/ 	.short	0x010a
        /*044e*/ 	.byte	0xff
	.zero		1


	//   ....[54]....
        /*0450*/ 	.word	0x00003170
        /*0454*/ 	.word	0x00000003
        /*0458*/ 	.word	0x00000000
        /*045c*/ 	.short	0x0101
        /*045e*/ 	.byte	0xff
	.zero		1


	//   ....[55]....
        /*0460*/ 	.word	0x00003180
        /*0464*/ 	.word	0x000000ff
        /*0468*/ 	.word	0x00000000
        /*046c*/ 	.short	0x010a
        /*046e*/ 	.byte	0x07
	.zero		1


	//   ....[56]....
        /*0470*/ 	.word	0x000031b0
        /*0474*/ 	.word	0x000000ff
        /*0478*/ 	.word	0x000000b0
        /*047c*/ 	.short	0x010a
        /*047e*/ 	.byte	0x06
	.zero		1


	//   ....[57]....
        /*0480*/ 	.word	0x00003280
        /*0484*/ 	.word	0x000000ff
        /*0488*/ 	.word	0x00000000
        /*048c*/ 	.short	0x010a
        /*048e*/ 	.byte	0x0b
	.zero		1


	//   ....[58]....
        /*0490*/ 	.word	0x000033b0
        /*0494*/ 	.word	0x000000ff
        /*0498*/ 	.word	0x00000000
        /*049c*/ 	.short	0x010a
        /*049e*/ 	.byte	0x22
	.zero		1


	//   ....[59]....
        /*04a0*/ 	.word	0x00003790
        /*04a4*/ 	.word	0x000000ff
        /*04a8*/ 	.word	0x00000000
        /*04ac*/ 	.short	0x010a
        /*04ae*/ 	.byte	0x06
	.zero		1


	//   ....[60]....
        /*04b0*/ 	.word	0x00003820
        /*04b4*/ 	.word	0x000000ff
        /*04b8*/ 	.word	0x00000000
        /*04bc*/ 	.short	0x010a
        /*04be*/ 	.byte	0x06
	.zero		1


	//   ....[61]....
        /*04c0*/ 	.word	0x000038b0
        /*04c4*/ 	.word	0x000000ff
        /*04c8*/ 	.word	0x00000000
        /*04cc*/ 	.short	0x010a
        /*04ce*/ 	.byte	0x06
	.zero		1


	//   ....[62]....
        /*04d0*/ 	.word	0x00003940
        /*04d4*/ 	.word	0x000000ff
        /*04d8*/ 	.word	0x00000000
        /*04dc*/ 	.short	0x010a
        /*04de*/ 	.byte	0x07
	.zero		1


	//   ....[63]....
        /*04e0*/ 	.word	0x00003d80
        /*04e4*/ 	.word	0x00000000
        /*04e8*/ 	.word	0x00000070
        /*04ec*/ 	.short	0x010a
        /*04ee*/ 	.byte	0xff
	.zero		1


	//   ....[64]....
        /*04f0*/ 	.word	0x00003e40
        /*04f4*/ 	.word	0x00000000
        /*04f8*/ 	.word	0x00000000
        /*04fc*/ 	.short	0x0101
        /*04fe*/ 	.byte	0xff
	.zero		1


	//   ....[65]....
        /*0500*/ 	.word	0x00004160
        /*0504*/ 	.word	0x000000ff
        /*0508*/ 	.word	0x00000068
        /*050c*/ 	.short	0x010a
        /*050e*/ 	.byte	0x07
	.zero		1


	//   ....[66]....
        /*0510*/ 	.word	0x00004380
        /*0514*/ 	.word	0x000000ff
        /*0518*/ 	.word	0x00000048
        /*051c*/ 	.short	0x010a
        /*051e*/ 	.byte	0x0f
	.zero		1


	//   ....[67]....
        /*0520*/ 	.word	0x00004580
        /*0524*/ 	.word	0x000000ff
        /*0528*/ 	.word	0x00000030
        /*052c*/ 	.short	0x010b
        /*052e*/ 	.byte	0x0f
	.zero		1


	//   ....[68]....
        /*0530*/ 	.word	0x000045d0
        /*0534*/ 	.word	0x000000ff
        /*0538*/ 	.word	0x00000000
        /*053c*/ 	.short	0x0101
        /*053e*/ 	.byte	0x10
	.zero		1


	//   ....[69]....
        /*0540*/ 	.word	0x00004610
        /*0544*/ 	.word	0x000000ff
        /*0548*/ 	.word	0x00000048
        /*054c*/ 	.short	0x010a
        /*054e*/ 	.byte	0x0d
	.zero		1


	//   ....[70]....
        /*0550*/ 	.word	0x00004850
        /*0554*/ 	.word	0x000000ff
        /*0558*/ 	.word	0x00000030
        /*055c*/ 	.short	0x010b
        /*055e*/ 	.byte	0x0d
	.zero		1


	//   ....[71]....
        /*0560*/ 	.word	0x000048c0
        /*0564*/ 	.word	0x000000ff
        /*0568*/ 	.word	0x00000000
        /*056c*/ 	.short	0x0101
        /*056e*/ 	.byte	0x0f
	.zero		1


	//   ....[72]....
        /*0570*/ 	.word	0x00004910
        /*0574*/ 	.word	0x000000ff
        /*0578*/ 	.word	0x00000000
        /*057c*/ 	.short	0x010a
        /*057e*/ 	.byte	0x04
	.zero		1


	//   ....[73]....
        /*0580*/ 	.word	0x000049a0
        /*0584*/ 	.word	0x000000ff
        /*0588*/ 	.word	0x00000000
        /*058c*/ 	.short	0x010a
        /*058e*/ 	.byte	0x04
	.zero		1


	//   ....[74]....
        /*0590*/ 	.word	0x00004a40
        /*0594*/ 	.word	0x00000000
        /*0598*/ 	.word	0x00000000
        /*059c*/ 	.short	0x010a
        /*059e*/ 	.byte	0xff
	.zero		1


	//   ....[75]....
        /*05a0*/ 	.word	0x00004d80
        /*05a4*/ 	.word	0x00000000
        /*05a8*/ 	.word	0x00000070
        /*05ac*/ 	.short	0x010a
        /*05ae*/ 	.byte	0xff
	.zero		1


	//   ....[76]....
        /*05b0*/ 	.word	0x00004e90
        /*05b4*/ 	.word	0x00000000
        /*05b8*/ 	.word	0x00000000
        /*05bc*/ 	.short	0x0101
        /*05be*/ 	.byte	0xff
	.zero		1


	//   ....[77]....
        /*05c0*/ 	.word	0x00005930
        /*05c4*/ 	.word	0x00000000
        /*05c8*/ 	.word	0x00000030
        /*05cc*/ 	.short	0x010a
        /*05ce*/ 	.byte	0xff
	.zero		1


	//   ....[78]....
        /*05d0*/ 	.word	0x000059a0
        /*05d4*/ 	.word	0x00000049
        /*05d8*/ 	.word	0x00000090
        /*05dc*/ 	.short	0x010a
        /*05de*/ 	.byte	0xff
	.zero		1


	//   ....[79]....
        /*05e0*/ 	.word	0x00005a90
        /*05e4*/ 	.word	0x00000000
        /*05e8*/ 	.word	0x00000030
        /*05ec*/ 	.short	0x010a
        /*05ee*/ 	.byte	0xff
	.zero		1


	//   ....[80]....
        /*05f0*/ 	.word	0x00005bc0
        /*05f4*/ 	.word	0x00000049
        /*05f8*/ 	.word	0x00000090
        /*05fc*/ 	.short	0x010a
        /*05fe*/ 	.byte	0xff
	.zero		1


	//   ....[81]....
        /*0600*/ 	.word	0x000066d0
        /*0604*/ 	.word	0x00000000
        /*0608*/ 	.word	0x00000000
        /*060c*/ 	.short	0x0101
        /*060e*/ 	.byte	0xff
	.zero		1


	//   ....[82]....
        /*0610*/ 	.word	0x000066e0
        /*0614*/ 	.word	0x00000002
        /*0618*/ 	.word	0x00000030
        /*061c*/ 	.short	0x010a
        /*061e*/ 	.byte	0xff
	.zero		1


	//   ....[83]....
        /*0620*/ 	.word	0x000067b0
        /*0624*/ 	.word	0x00000002
        /*0628*/ 	.word	0x00000030
        /*062c*/ 	.short	0x010a
        /*062e*/ 	.byte	0xff
	.zero		1


	//   ....[84]....
        /*0630*/ 	.word	0x00006b20
        /*0634*/ 	.word	0x000000ff
        /*0638*/ 	.word	0x00000000
        /*063c*/ 	.short	0x0101
        /*063e*/ 	.byte	0x05
	.zero		1


	//   ....[85]....
        /*0640*/ 	.word	0x00007450
        /*0644*/ 	.word	0x00000000
        /*0648*/ 	.word	0x00000000
        /*064c*/ 	.short	0x0101
        /*064e*/ 	.byte	0xff
	.zero		1


	//   ....[86]....
        /*0650*/ 	.word	0x000076c0
        /*0654*/ 	.word	0x000000ff
        /*0658*/ 	.word	0x00000000
        /*065c*/ 	.short	0x0101
        /*065e*/ 	.byte	0x04
	.zero		1


	//   ....[87]....
        /*0660*/ 	.word	0x000076e0
        /*0664*/ 	.word	0x00000002
        /*0668*/ 	.word	0x000000e0
        /*066c*/ 	.short	0x010a
        /*066e*/ 	.byte	0xff
	.zero		1


	//   ....[88]....
        /*0670*/ 	.word	0x00007740
        /*0674*/ 	.word	0x00000002
        /*0678*/ 	.word	0x00000018
        /*067c*/ 	.short	0x010a
        /*067e*/ 	.byte	0xff
	.zero		1


	//   ....[89]....
        /*0680*/ 	.word	0x000077a0
        /*0684*/ 	.word	0x00000002
        /*0688*/ 	.word	0x00000018
        /*068c*/ 	.short	0x010a
        /*068e*/ 	.byte	0xff
	.zero		1


	//   ....[90]....
        /*0690*/ 	.word	0x000077f0
        /*0694*/ 	.word	0x00000002
        /*0698*/ 	.word	0x00000070
        /*069c*/ 	.short	0x010a
        /*069e*/ 	.byte	0xff
	.zero		1


	//   ....[91]....
        /*06a0*/ 	.word	0x00007850
        /*06a4*/ 	.word	0x00000000
        /*06a8*/ 	.word	0x00000000
        /*06ac*/ 	.short	0x010a
        /*06ae*/ 	.byte	0xff
	.zero		1


	//   ....[92]....
        /*06b0*/ 	.word	0x000078b0
        /*06b4*/ 	.word	0x00000000
        /*06b8*/ 	.word	0x00000000
        /*06bc*/ 	.short	0x010a
        /*06be*/ 	.byte	0xff
	.zero		1


	//   ....[93]....
        /*06c0*/ 	.word	0x00007900
        /*06c4*/ 	.word	0x00000000
        /*06c8*/ 	.word	0x000000d0
        /*06cc*/ 	.short	0x010a
        /*06ce*/ 	.byte	0xff
	.zero		1


	//   ....[94]....
        /*06d0*/ 	.word	0x00007960
        /*06d4*/ 	.word	0x00000000
        /*06d8*/ 	.word	0x00000080
        /*06dc*/ 	.short	0x010a
        /*06de*/ 	.byte	0xff
	.zero		1


	//   ....[95]....
        /*06e0*/ 	.word	0x000079b0
        /*06e4*/ 	.word	0x00000000
        /*06e8*/ 	.word	0x00000070
        /*06ec*/ 	.short	0x010a
        /*06ee*/ 	.byte	0xff
	.zero		1


	//   ....[96]....
        /*06f0*/ 	.word	0x00007a10
        /*06f4*/ 	.word	0x00000000
        /*06f8*/ 	.word	0x00000080
        /*06fc*/ 	.short	0x010a
        /*06fe*/ 	.byte	0xff
	.zero		1


	//   ....[97]....
        /*0700*/ 	.word	0x00007a60
        /*0704*/ 	.word	0x00000000
        /*0708*/ 	.word	0x00000070
        /*070c*/ 	.short	0x010a
        /*070e*/ 	.byte	0xff
	.zero		1


	//   ....[98]....
        /*0710*/ 	.word	0x00007ac0
        /*0714*/ 	.word	0x00000002
        /*0718*/ 	.word	0x000000b0
        /*071c*/ 	.short	0x010a
        /*071e*/ 	.byte	0xff
	.zero		1


	//   ....[99]....
        /*0720*/ 	.word	0x00007b20
        /*0724*/ 	.word	0x00000000
        /*0728*/ 	.word	0x00000000
        /*072c*/ 	.short	0x010a
        /*072e*/ 	.byte	0xff
	.zero		1


	//   ....[100]....
        /*0730*/ 	.word	0x00007b80
        /*0734*/ 	.word	0x00000000
        /*0738*/ 	.word	0x00000000
        /*073c*/ 	.short	0x010a
        /*073e*/ 	.byte	0xff
	.zero		1


	//   ....[101]....
        /*0740*/ 	.word	0x00007be0
        /*0744*/ 	.word	0x00000000
        /*0748*/ 	.word	0x00000000
        /*074c*/ 	.short	0x010a
        /*074e*/ 	.byte	0xff
	.zero		1


	//   ....[102]....
        /*0750*/ 	.word	0x00007c40
        /*0754*/ 	.word	0x00000000
        /*0758*/ 	.word	0x00000000
        /*075c*/ 	.short	0x010a
        /*075e*/ 	.byte	0xff
	.zero		1


	//   ....[103]....
        /*0760*/ 	.word	0x00007ca0
        /*0764*/ 	.word	0x00000000
        /*0768*/ 	.word	0x00000000
        /*076c*/ 	.short	0x010a
        /*076e*/ 	.byte	0xff
	.zero		1


	//   ....[104]....
        /*0770*/ 	.word	0x00007cf0
        /*0774*/ 	.word	0x00000000
        /*0778*/ 	.word	0x00000070
        /*077c*/ 	.short	0x010a
        /*077e*/ 	.byte	0xff
	.zero		1


	//   ....[105]....
        /*0780*/ 	.word	0x00007d50
        /*0784*/ 	.word	0x00000000
        /*0788*/ 	.word	0x00000068
        /*078c*/ 	.short	0x010a
        /*078e*/ 	.byte	0xff
	.zero		1


	//   ....[106]....
        /*0790*/ 	.word	0x00007db0
        /*0794*/ 	.word	0x00000000
        /*0798*/ 	.word	0x00000048
        /*079c*/ 	.short	0x010a
        /*079e*/ 	.byte	0xff
	.zero		1


	//   ....[107]....
        /*07a0*/ 	.word	0x00007e10
        /*07a4*/ 	.word	0x00000000
        /*07a8*/ 	.word	0x00000048
        /*07ac*/ 	.short	0x010a
        /*07ae*/ 	.byte	0xff
	.zero		1


	//   ....[108]....
        /*07b0*/ 	.word	0x00007e70
        /*07b4*/ 	.word	0x00000000
        /*07b8*/ 	.word	0x00000000
        /*07bc*/ 	.short	0x010a
        /*07be*/ 	.byte	0xff
	.zero		1


	//   ....[109]....
        /*07c0*/ 	.word	0x00007ed0
        /*07c4*/ 	.word	0x00000000
        /*07c8*/ 	.word	0x00000000
        /*07cc*/ 	.short	0x010a
        /*07ce*/ 	.byte	0xff
	.zero		1


	//   ....[110]....
        /*07d0*/ 	.word	0x00007f20
        /*07d4*/ 	.word	0x00000000
        /*07d8*/ 	.word	0x00000070
        /*07dc*/ 	.short	0x010a
        /*07de*/ 	.byte	0xff
	.zero		1


	//   ....[111]....
        /*07e0*/ 	.word	0x00007f70
        /*07e4*/ 	.word	0x00000000
        /*07e8*/ 	.word	0x00000030
        /*07ec*/ 	.short	0x010a
        /*07ee*/ 	.byte	0xff
	.zero		1


	//   ....[112]....
        /*07f0*/ 	.word	0x00007fc0
        /*07f4*/ 	.word	0x00000049
        /*07f8*/ 	.word	0x00000090
        /*07fc*/ 	.short	0x010a
        /*07fe*/ 	.byte	0xff
	.zero		1


	//   ....[113]....
        /*0800*/ 	.word	0x00008010
        /*0804*/ 	.word	0x00000002
        /*0808*/ 	.word	0x00000030
        /*080c*/ 	.short	0x010a
        /*080e*/ 	.byte	0xff
	.zero		1


	//----- nvinfo : EIATTR_NUM_MBARRIERS
	.align		4
.L_47:
        /*0810*/ 	.byte	0x03, 0x38
        /*0812*/ 	.short	0x001e


	//----- nvinfo : EIATTR_EXIT_INSTR_OFFSETS
	.align		4
        /*0814*/ 	.byte	0x04, 0x1c
        /*0816*/ 	.short	(.L_49 - .L_48)


	//   ....[0]....
.L_48:
        /*0818*/ 	.word	0x00002590


	//   ....[1]....
        /*081c*/ 	.word	0x00002a80


	//   ....[2]....
        /*0820*/ 	.word	0x00002ae0


	//   ....[3]....
        /*0824*/ 	.word	0x00003ba0


	//   ....[4]....
        /*0828*/ 	.word	0x00004a70


	//   ....[5]....
        /*082c*/ 	.word	0x00004ab0


	//   ....[6]....
        /*0830*/ 	.word	0x000075b0


	//   ....[7]....
        /*0834*/ 	.word	0x00007630


	//   ....[8]....
        /*0838*/ 	.word	0x00007660


	//   ....[9]....
        /*083c*/ 	.word	0x000076d0


	//----- nvinfo : EIATTR_MAX_THREADS
	.align		4
.L_49:
        /*0840*/ 	.byte	0x04, 0x05
        /*0842*/ 	.short	(.L_51 - .L_50)
.L_50:
        /*0844*/ 	.word	0x00000100
        /*0848*/ 	.word	0x00000001
        /*084c*/ 	.word	0x00000001


	//----- nvinfo : EIATTR_CRS_STACK_SIZE
	.align		4
.L_51:
        /*0850*/ 	.byte	0x04, 0x1e
        /*0852*/ 	.short	(.L_53 - .L_52)
.L_52:
        /*0854*/ 	.word	0x00000000


	//----- nvinfo : EIATTR_CBANK_PARAM_SIZE
	.align		4
.L_53:
        /*0858*/ 	.byte	0x03, 0x19
        /*085a*/ 	.short	0x0800


	//----- nvinfo : EIATTR_PARAM_CBANK
	.align		4
        /*085c*/ 	.byte	0x04, 0x0a
        /*085e*/ 	.short	(.L_55 - .L_54)
	.align		4
.L_54:
        /*0860*/ 	.word	index@(.nv.constant0._ZN7cutlass13device_kernelINS_4gemm6kernel13GemmUniversalIN4cute5tupleIJiiiiEEENS1_10collective13CollectiveMmaINS1_35MainloopSm100TmaUmmaWarpSpecializedILi3ELi2ELi4ENS5_IJNS4_1CILi1EEESB_SB_EEEEENS5_IJNSA_ILi128EEENSA_ILi64EEESE_EEENS_10bfloat16_tENS5_IJlSB_lEEESH_SI_NS4_8TiledMMAINS4_8MMA_AtomIJNS4_20SM100_MMA_F16BF16_SSISH_SH_fLi128ELi64ELNS4_4UMMA5MajorE0ELSN_0ELNSM_7ScaleInE0ELSO_0EEEEEENS4_6LayoutISC_NS5_IJNSA_ILi0EEESS_SS_EEEEENS5_IJNS4_10UnderscoreESV_SV_EEEEENS4_13SM90_TMA_LOADENS4_14ComposedLayoutINS4_7SwizzleILi3ELi4ELi3EEENS4_18smem_ptr_flag_bitsILi16EEENSR_INS5_IJNSA_ILi8EEESF_EEENS5_IJSF_SB_EEEEEEEvNS4_8identityESY_S18_vS19_EENS_8epilogue10collective18CollectiveEpilogueINS1B_23Sm100TmaWarpSpecializedILi3ELi2ELi32ELb1ELb0EEEJSG_NS5_IJNSR_ISE_SB_EENSR_INSA_ILi32EEESB_EEEEESH_SI_SH_SI_NS1B_6fusion15FusionCallbacksIS1F_NS1K_17LinearCombinationISH_fSH_fLNS_15FloatRoundStyleE2EEESG_S1J_JEEENS4_5SM1004TMEM4LOAD26SM100_TMEM_LOAD_32dp32b32xESY_NSZ_INS10_ILi2ELi4ELi3EEES13_NSR_INS5_IJS14_S1H_EEENS5_IJS1H_SB_EEEEEEENS4_39AutoVectorizingCopyWithAssumedAlignmentILi128EEENS4_14SM90_TMA_STOREES1Y_S20_S20_EEEvvEEEEvNT_6ParamsE)
        /*0864*/ 	.short	0x0380
        /*0866*/ 	.short	0x0800


	//----- nvinfo : EIATTR_SW_WAR
	.align		4
.L_55:
        /*0868*/ 	.byte	0x04, 0x36
        /*086a*/ 	.short	(.L_57 - .L_56)
.L_56:
        /*086c*/ 	.word	0x00000008
.L_57:


//--------------------- .nv.callgraph             --------------------------
	.section	.nv.callgraph,"",@"SHT_CUDA_CALLGRAPH"
	.align	4
	.sectionentsize	8
	.align		4
        /*0000*/ 	.word	0x00000000
	.align		4
        /*0004*/ 	.word	0xffffffff
	.align		4
        /*0008*/ 	.word	index@(_ZN7cutlass13device_kernelINS_4gemm6kernel13GemmUniversalIN4cute5tupleIJiiiiEEENS1_10collective13CollectiveMmaINS1_35MainloopSm100TmaUmmaWarpSpecializedILi3ELi2ELi4ENS5_IJNS4_1CILi1EEESB_SB_EEEEENS5_IJNSA_ILi128EEENSA_ILi64EEESE_EEENS_10bfloat16_tENS5_IJlSB_lEEESH_SI_NS4_8TiledMMAINS4_8MMA_AtomIJNS4_20SM100_MMA_F16BF16_SSISH_SH_fLi128ELi64ELNS4_4UMMA5MajorE0ELSN_0ELNSM_7ScaleInE0ELSO_0EEEEEENS4_6LayoutISC_NS5_IJNSA_ILi0EEESS_SS_EEEEENS5_IJNS4_10UnderscoreESV_SV_EEEEENS4_13SM90_TMA_LOADENS4_14ComposedLayoutINS4_7SwizzleILi3ELi4ELi3EEENS4_18smem_ptr_flag_bitsILi16EEENSR_INS5_IJNSA_ILi8EEESF_EEENS5_IJSF_SB_EEEEEEEvNS4_8identityESY_S18_vS19_EENS_8epilogue10collective18CollectiveEpilogueINS1B_23Sm100TmaWarpSpecializedILi3ELi2ELi32ELb1ELb0EEEJSG_NS5_IJNSR_ISE_SB_EENSR_INSA_ILi32EEESB_EEEEESH_SI_SH_SI_NS1B_6fusion15FusionCallbacksIS1F_NS1K_17LinearCombinationISH_fSH_fLNS_15FloatRoundStyleE2EEESG_S1J_JEEENS4_5SM1004TMEM4LOAD26SM100_TMEM_LOAD_32dp32b32xESY_NSZ_INS10_ILi2ELi4ELi3EEES13_NSR_INS5_IJS14_S1H_EEENS5_IJS1H_SB_EEEEEEENS4_39AutoVectorizingCopyWithAssumedAlignmentILi128EEENS4_14SM90_TMA_STOREES1Y_S20_S20_EEEvvEEEEvNT_6ParamsE)
	.align		4
        /*000c*/ 	.word	index@(__assertfail)
	.align		4
        /*0010*/ 	.word	0x00000000
	.align		4
        /*0014*/ 	.word	0xfffffffe
	.align		4
        /*0018*/ 	.word	0x00000000
	.align		4
        /*001c*/ 	.word	0xfffffffd
	.align		4
        /*0020*/ 	.word	0x00000000
	.align		4
        /*0024*/ 	.word	0xfffffffc


//--------------------- .nv.constant4             --------------------------
	.section	.nv.constant4,"a",@progbits
	.align	8
	.align		8
.nv.constant4:
        /*0000*/ 	.dword	__assertfail
	.align		8
        /*0008*/ 	.dword	__unnamed_1
	.align		8
        /*0010*/ 	.dword	__unnamed_2
	.align		8
        /*0018*/ 	.dword	_ZN39_INTERNAL_8ad78208_4_k_cu_adcbb9ba_75684cuda3std3__45__cpo5beginE
	.align		8
        /*0020*/ 	.dword	_ZN39_INTERNAL_8ad78208_4_k_cu_adcbb9ba_75684cuda3std3__45__cpo3endE
	.align		8
        /*0028*/ 	.dword	_ZN39_INTERNAL_8ad78208_4_k_cu_adcbb9ba_75684cuda3std3__45__cpo6cbeginE
	.align		8
        /*0030*/ 	.dword	_ZN39_INTERNAL_8ad78208_4_k_cu_adcbb9ba_75684cuda3std3__45__cpo4cendE
	.align		8
        /*0038*/ 	.dword	_ZN39_INTERNAL_8ad78208_4_k_cu_adcbb9ba_75684cuda3std3__441_GLOBAL__N__8ad78208_4_k_cu_adcbb9ba_75686ignoreE
	.align		8
        /*0040*/ 	.dword	_ZN39_INTERNAL_8ad78208_4_k_cu_adcbb9ba_75684cuda3std3__419piecewise_constructE
	.align		8
        /*0048*/ 	.dword	_ZN39_INTERNAL_8ad78208_4_k_cu_adcbb9ba_75684cuda3std3__48in_placeE
	.align		8
        /*0050*/ 	.dword	_ZN39_INTERNAL_8ad78208_4_k_cu_adcbb9ba_75684cuda3std6ranges3__45__cpo4swapE
	.align		8
        /*0058*/ 	.dword	_ZN39_INTERNAL_8ad78208_4_k_cu_adcbb9ba_75684cuda3std6ranges3__45__cpo9iter_moveE
	.align		8
        /*0060*/ 	.dword	_ZN39_INTERNAL_8ad78208_4_k_cu_adcbb9ba_75684cute7productE
	.align		8
        /*0068*/ 	.dword	_ZN39_INTERNAL_8ad78208_4_k_cu_adcbb9ba_75684cute1_E
	.align		8
        /*0070*/ 	.dword	$str$25
	.align		8
        /*0078*/ 	.dword	$str$26
	.align		8
        /*0080*/ 	.dword	$str$27
	.align		8
        /*0088*/ 	.dword	$str$28


//--------------------- .text._ZN7cutlass13device_kernelINS_4gemm6kernel13GemmUniversalIN4cute5tupleIJiiiiEEENS1_10collective13CollectiveMmaINS1_35MainloopSm100TmaUmmaWarpSpecializedILi3ELi2ELi4ENS5_IJNS4_1CILi1EEESB_SB_EEEEENS5_IJNSA_ILi128EEENSA_ILi64EEESE_EEENS_10bfloat16_tENS5_IJlSB_lEEESH_SI_NS4_8TiledMMAINS4_8MMA_AtomIJNS4_20SM100_MMA_F16BF16_SSISH_SH_fLi128ELi64ELNS4_4UMMA5MajorE0ELSN_0ELNSM_7ScaleInE0ELSO_0EEEEEENS4_6LayoutISC_NS5_IJNSA_ILi0EEESS_SS_EEEEENS5_IJNS4_10UnderscoreESV_SV_EEEEENS4_13SM90_TMA_LOADENS4_14ComposedLayoutINS4_7SwizzleILi3ELi4ELi3EEENS4_18smem_ptr_flag_bitsILi16EEENSR_INS5_IJNSA_ILi8EEESF_EEENS5_IJSF_SB_EEEEEEEvNS4_8identityESY_S18_vS19_EENS_8epilogue10collective18CollectiveEpilogueINS1B_23Sm100TmaWarpSpecializedILi3ELi2ELi32ELb1ELb0EEEJSG_NS5_IJNSR_ISE_SB_EENSR_INSA_ILi32EEESB_EEEEESH_SI_SH_SI_NS1B_6fusion15FusionCallbacksIS1F_NS1K_17LinearCombinationISH_fSH_fLNS_15FloatRoundStyleE2EEESG_S1J_JEEENS4_5SM1004TMEM4LOAD26SM100_TMEM_LOAD_32dp32b32xESY_NSZ_INS10_ILi2ELi4ELi3EEES13_NSR_INS5_IJS14_S1H_EEENS5_IJS1H_SB_EEEEEEENS4_39AutoVectorizingCopyWithAssumedAlignmentILi128EEENS4_14SM90_TMA_STOREES1Y_S20_S20_EEEvvEEEEvNT_6ParamsE --------------------------
	.section	.text._ZN7cutlass13device_kernelINS_4gemm6kernel13GemmUniversalIN4cute5tupleIJiiiiEEENS1_10collective13CollectiveMmaINS1_35MainloopSm100TmaUmmaWarpSpecializedILi3ELi2ELi4ENS5_IJNS4_1CILi1EEESB_SB_EEEEENS5_IJNSA_ILi128EEENSA_ILi64EEESE_EEENS_10bfloat16_tENS5_IJlSB_lEEESH_SI_NS4_8TiledMMAINS4_8MMA_AtomIJNS4_20SM100_MMA_F16BF16_SSISH_SH_fLi128ELi64ELNS4_4UMMA5MajorE0ELSN_0ELNSM_7ScaleInE0ELSO_0EEEEEENS4_6LayoutISC_NS5_IJNSA_ILi0EEESS_SS_EEEEENS5_IJNS4_10UnderscoreESV_SV_EEEEENS4_13SM90_TMA_LOADENS4_14ComposedLayoutINS4_7SwizzleILi3ELi4ELi3EEENS4_18smem_ptr_flag_bitsILi16EEENSR_INS5_IJNSA_ILi8EEESF_EEENS5_IJSF_SB_EEEEEEEvNS4_8identityESY_S18_vS19_EENS_8epilogue10collective18CollectiveEpilogueINS1B_23Sm100TmaWarpSpecializedILi3ELi2ELi32ELb1ELb0EEEJSG_NS5_IJNSR_ISE_SB_EENSR_INSA_ILi32EEESB_EEEEESH_SI_SH_SI_NS1B_6fusion15FusionCallbacksIS1F_NS1K_17LinearCombinationISH_fSH_fLNS_15FloatRoundStyleE2EEESG_S1J_JEEENS4_5SM1004TMEM4LOAD26SM100_TMEM_LOAD_32dp32b32xESY_NSZ_INS10_ILi2ELi4ELi3EEES13_NSR_INS5_IJS14_S1H_EEENS5_IJS1H_SB_EEEEEEENS4_39AutoVectorizingCopyWithAssumedAlignmentILi128EEENS4_14SM90_TMA_STOREES1Y_S20_S20_EEEvvEEEEvNT_6ParamsE,"ax",@progbits
	.align	128
.text._ZN7cutlass13device_kernelINS_4gemm6kernel13GemmUniversalIN4cute5tupleIJiiiiEEENS1_10collective13CollectiveMmaINS1_35MainloopSm100TmaUmmaWarpSpecializedILi3ELi2ELi4ENS5_IJNS4_1CILi1EEESB_SB_EEEEENS5_IJNSA_ILi128EEENSA_ILi64EEESE_EEENS_10bfloat16_tENS5_IJlSB_lEEESH_SI_NS4_8TiledMMAINS4_8MMA_AtomIJNS4_20SM100_MMA_F16BF16_SSISH_SH_fLi128ELi64ELNS4_4UMMA5MajorE0ELSN_0ELNSM_7ScaleInE0ELSO_0EEEEEENS4_6LayoutISC_NS5_IJNSA_ILi0EEESS_SS_EEEEENS5_IJNS4_10UnderscoreESV_SV_EEEEENS4_13SM90_TMA_LOADENS4_14ComposedLayoutINS4_7SwizzleILi3ELi4ELi3EEENS4_18smem_ptr_flag_bitsILi16EEENSR_INS5_IJNSA_ILi8EEESF_EEENS5_IJSF_SB_EEEEEEEvNS4_8identityESY_S18_vS19_EENS_8epilogue10collective18CollectiveEpilogueINS1B_23Sm100TmaWarpSpecializedILi3ELi2ELi32ELb1ELb0EEEJSG_NS5_IJNSR_ISE_SB_EENSR_INSA_ILi32EEESB_EEEEESH_SI_SH_SI_NS1B_6fusion15FusionCallbacksIS1F_NS1K_17LinearCombinationISH_fSH_fLNS_15FloatRoundStyleE2EEESG_S1J_JEEENS4_5SM1004TMEM4LOAD26SM100_TMEM_LOAD_32dp32b32xESY_NSZ_INS10_ILi2ELi4ELi3EEES13_NSR_INS5_IJS14_S1H_EEENS5_IJS1H_SB_EEEEEEENS4_39AutoVectorizingCopyWithAssumedAlignmentILi128EEENS4_14SM90_TMA_STOREES1Y_S20_S20_EEEvvEEEEvNT_6ParamsE:
        .type           _ZN7cutlass13device_kernelINS_4gemm6kernel13GemmUniversalIN4cute5tupleIJiiiiEEENS1_10collective13CollectiveMmaINS1_35MainloopSm100TmaUmmaWarpSpecializedILi3ELi2ELi4ENS5_IJNS4_1CILi1EEESB_SB_EEEEENS5_IJNSA_ILi128EEENSA_ILi64EEESE_EEENS_10bfloat16_tENS5_IJlSB_lEEESH_SI_NS4_8TiledMMAINS4_8MMA_AtomIJNS4_20SM100_MMA_F16BF16_SSISH_SH_fLi128ELi64ELNS4_4UMMA5MajorE0ELSN_0ELNSM_7ScaleInE0ELSO_0EEEEEENS4_6LayoutISC_NS5_IJNSA_ILi0EEESS_SS_EEEEENS5_IJNS4_10UnderscoreESV_SV_EEEEENS4_13SM90_TMA_LOADENS4_14ComposedLayoutINS4_7SwizzleILi3ELi4ELi3EEENS4_18smem_ptr_flag_bitsILi16EEENSR_INS5_IJNSA_ILi8EEESF_EEENS5_IJSF_SB_EEEEEEEvNS4_8identityESY_S18_vS19_EENS_8epilogue10collective18CollectiveEpilogueINS1B_23Sm100TmaWarpSpecializedILi3ELi2ELi32ELb1ELb0EEEJSG_NS5_IJNSR_ISE_SB_EENSR_INSA_ILi32EEESB_EEEEESH_SI_SH_SI_NS1B_6fusion15FusionCallbacksIS1F_NS1K_17LinearCombinationISH_fSH_fLNS_15FloatRoundStyleE2EEESG_S1J_JEEENS4_5SM1004TMEM4LOAD26SM100_TMEM_LOAD_32dp32b32xESY_NSZ_INS10_ILi2ELi4ELi3EEES13_NSR_INS5_IJS14_S1H_EEENS5_IJS1H_SB_EEEEEEENS4_39AutoVectorizingCopyWithAssumedAlignmentILi128EEENS4_14SM90_TMA_STOREES1Y_S20_S20_EEEvvEEEEvNT_6ParamsE,@function
        .size           _ZN7cutlass13device_kernelINS_4gemm6kernel13GemmUniversalIN4cute5tupleIJiiiiEEENS1_10collective13CollectiveMmaINS1_35MainloopSm100TmaUmmaWarpSpecializedILi3ELi2ELi4ENS5_IJNS4_1CILi1EEESB_SB_EEEEENS5_IJNSA_ILi128EEENSA_ILi64EEESE_EEENS_10bfloat16_tENS5_IJlSB_lEEESH_SI_NS4_8TiledMMAINS4_8MMA_AtomIJNS4_20SM100_MMA_F16BF16_SSISH_SH_fLi128ELi64ELNS4_4UMMA5MajorE0ELSN_0ELNSM_7ScaleInE0ELSO_0EEEEEENS4_6LayoutISC_NS5_IJNSA_ILi0EEESS_SS_EEEEENS5_IJNS4_10UnderscoreESV_SV_EEEEENS4_13SM90_TMA_LOADENS4_14ComposedLayoutINS4_7SwizzleILi3ELi4ELi3EEENS4_18smem_ptr_flag_bitsILi16EEENSR_INS5_IJNSA_ILi8EEESF_EEENS5_IJSF_SB_EEEEEEEvNS4_8identityESY_S18_vS19_EENS_8epilogue10collective18CollectiveEpilogueINS1B_23Sm100TmaWarpSpecializedILi3ELi2ELi32ELb1ELb0EEEJSG_NS5_IJNSR_ISE_SB_EENSR_INSA_ILi32EEESB_EEEEESH_SI_SH_SI_NS1B_6fusion15FusionCallbacksIS1F_NS1K_17LinearCombinationISH_fSH_fLNS_15FloatRoundStyleE2EEESG_S1J_JEEENS4_5SM1004TMEM4LOAD26SM100_TMEM_LOAD_32dp32b32xESY_NSZ_INS10_ILi2ELi4ELi3EEES13_NSR_INS5_IJS14_S1H_EEENS5_IJS1H_SB_EEEEEEENS4_39AutoVectorizingCopyWithAssumedAlignmentILi128EEENS4_14SM90_TMA_STOREES1Y_S20_S20_EEEvvEEEEvNT_6ParamsE,(.L_x_151 - _ZN7cutlass13device_kernelINS_4gemm6kernel13GemmUniversalIN4cute5tupleIJiiiiEEENS1_10collective13CollectiveMmaINS1_35MainloopSm100TmaUmmaWarpSpecializedILi3ELi2ELi4ENS5_IJNS4_1CILi1EEESB_SB_EEEEENS5_IJNSA_ILi128EEENSA_ILi64EEESE_EEENS_10bfloat16_tENS5_IJlSB_lEEESH_SI_NS4_8TiledMMAINS4_8MMA_AtomIJNS4_20SM100_MMA_F16BF16_SSISH_SH_fLi128ELi64ELNS4_4UMMA5MajorE0ELSN_0ELNSM_7ScaleInE0ELSO_0EEEEEENS4_6LayoutISC_NS5_IJNSA_ILi0EEESS_SS_EEEEENS5_IJNS4_10UnderscoreESV_SV_EEEEENS4_13SM90_TMA_LOADENS4_14ComposedLayoutINS4_7SwizzleILi3ELi4ELi3EEENS4_18smem_ptr_flag_bitsILi16EEENSR_INS5_IJNSA_ILi8EEESF_EEENS5_IJSF_SB_EEEEEEEvNS4_8identityESY_S18_vS19_EENS_8epilogue10collective18CollectiveEpilogueINS1B_23Sm100TmaWarpSpecializedILi3ELi2ELi32ELb1ELb0EEEJSG_NS5_IJNSR_ISE_SB_EENSR_INSA_ILi32EEESB_EEEEESH_SI_SH_SI_NS1B_6fusion15FusionCallbacksIS1F_NS1K_17LinearCombinationISH_fSH_fLNS_15FloatRoundStyleE2EEESG_S1J_JEEENS4_5SM1004TMEM4LOAD26SM100_TMEM_LOAD_32dp32b32xESY_NSZ_INS10_ILi2ELi4ELi3EEES13_NSR_INS5_IJS14_S1H_EEENS5_IJS1H_SB_EEEEEEENS4_39AutoVectorizingCopyWithAssumedAlignmentILi128EEENS4_14SM90_TMA_STOREES1Y_S20_S20_EEEvvEEEEvNT_6ParamsE)
        .other          _ZN7cutlass13device_kernelINS_4gemm6kernel13GemmUniversalIN4cute5tupleIJiiiiEEENS1_10collective13CollectiveMmaINS1_35MainloopSm100TmaUmmaWarpSpecializedILi3ELi2ELi4ENS5_IJNS4_1CILi1EEESB_SB_EEEEENS5_IJNSA_ILi128EEENSA_ILi64EEESE_EEENS_10bfloat16_tENS5_IJlSB_lEEESH_SI_NS4_8TiledMMAINS4_8MMA_AtomIJNS4_20SM100_MMA_F16BF16_SSISH_SH_fLi128ELi64ELNS4_4UMMA5MajorE0ELSN_0ELNSM_7ScaleInE0ELSO_0EEEEEENS4_6LayoutISC_NS5_IJNSA_ILi0EEESS_SS_EEEEENS5_IJNS4_10UnderscoreESV_SV_EEEEENS4_13SM90_TMA_LOADENS4_14ComposedLayoutINS4_7SwizzleILi3ELi4ELi3EEENS4_18smem_ptr_flag_bitsILi16EEENSR_INS5_IJNSA_ILi8EEESF_EEENS5_IJSF_SB_EEEEEEEvNS4_8identityESY_S18_vS19_EENS_8epilogue10collective18CollectiveEpilogueINS1B_23Sm100TmaWarpSpecializedILi3ELi2ELi32ELb1ELb0EEEJSG_NS5_IJNSR_ISE_SB_EENSR_INSA_ILi32EEESB_EEEEESH_SI_SH_SI_NS1B_6fusion15FusionCallbacksIS1F_NS1K_17LinearCombinationISH_fSH_fLNS_15FloatRoundStyleE2EEESG_S1J_JEEENS4_5SM1004TMEM4LOAD26SM100_TMEM_LOAD_32dp32b32xESY_NSZ_INS10_ILi2ELi4ELi3EEES13_NSR_INS5_IJS14_S1H_EEENS5_IJS1H_SB_EEEEEEENS4_39AutoVectorizingCopyWithAssumedAlignmentILi128EEENS4_14SM90_TMA_STOREES1Y_S20_S20_EEEvvEEEEvNT_6ParamsE,@"STO_CUDA_ENTRY STV_DEFAULT"
_ZN7cutlass13device_kernelINS_4gemm6kernel13GemmUniversalIN4cute5tupleIJiiiiEEENS1_10collective13CollectiveMmaINS1_35MainloopSm100TmaUmmaWarpSpecializedILi3ELi2ELi4ENS5_IJNS4_1CILi1EEESB_SB_EEEEENS5_IJNSA_ILi128EEENSA_ILi64EEESE_EEENS_10bfloat16_tENS5_IJlSB_lEEESH_SI_NS4_8TiledMMAINS4_8MMA_AtomIJNS4_20SM100_MMA_F16BF16_SSISH_SH_fLi128ELi64ELNS4_4UMMA5MajorE0ELSN_0ELNSM_7ScaleInE0ELSO_0EEEEEENS4_6LayoutISC_NS5_IJNSA_ILi0EEESS_SS_EEEEENS5_IJNS4_10UnderscoreESV_SV_EEEEENS4_13SM90_TMA_LOADENS4_14ComposedLayoutINS4_7SwizzleILi3ELi4ELi3EEENS4_18smem_ptr_flag_bitsILi16EEENSR_INS5_IJNSA_ILi8EEESF_EEENS5_IJSF_SB_EEEEEEEvNS4_8identityESY_S18_vS19_EENS_8epilogue10collective18CollectiveEpilogueINS1B_23Sm100TmaWarpSpecializedILi3ELi2ELi32ELb1ELb0EEEJSG_NS5_IJNSR_ISE_SB_EENSR_INSA_ILi32EEESB_EEEEESH_SI_SH_SI_NS1B_6fusion15FusionCallbacksIS1F_NS1K_17LinearCombinationISH_fSH_fLNS_15FloatRoundStyleE2EEESG_S1J_JEEENS4_5SM1004TMEM4LOAD26SM100_TMEM_LOAD_32dp32b32xESY_NSZ_INS10_ILi2ELi4ELi3EEES13_NSR_INS5_IJS14_S1H_EEENS5_IJS1H_SB_EEEEEEENS4_39AutoVectorizingCopyWithAssumedAlignmentILi128EEENS4_14SM90_TMA_STOREES1Y_S20_S20_EEEvvEEEEvNT_6ParamsE:
[----:B------:R-:W1:Y:S01]  /*0000*/  LDC R1, c[0x0][0x37c] ;  /* 0x0000df00ff017b82 */ /* 0x000e620000000800 */
[----:B------:R-:W2:Y:S01]  /*0010*/  S2R R93, SR_TID.X ;  /* 0x00000000005d7919 */ /* 0x000ea20000002100 */
[----:B------:R-:W3:Y:S01]  /*0020*/  LDCU.64 UR4, c[0x0][0x890] ;  /* 0x00011200ff0477ac */ /* 0x000ee20008000a00 */
[----:B------:R-:W-:Y:S02]  /*0030*/  PRMT R88, RZ, 0x7610, R88 ;  /* 0x00007610ff587816 */ /* 0x000fe40000000058 */
[----:B------:R-:W-:Y:S01]  /*0040*/  ELECT P5, URZ, PT ;  /* 0x0000000000ff782f */ /* 0x000fe200038a0000 */
[----:B------:R-:W4:Y:S01]  /*0050*/  LDCU.64 UR46, c[0x0][0x358] ;  /* 0x00006b00ff2e77ac */ /* 0x000f220008000a00 */
[----:B---3--:R-:W-:-:S04]  /*0060*/  UISETP.NE.U32.AND UP0, UPT, UR4, URZ, UPT ;  /* 0x000000ff0400728c */ /* 0x008fc8000bf05070 */
[----:B------:R-:W-:Y:S01]  /*0070*/  UISETP.NE.AND.EX UP0, UPT, UR5, URZ, UPT, UP0 ;  /* 0x000000ff0500728c */ /* 0x000fe2000bf05300 */
[----:B--2---:R-:W-:-:S05]  /*0080*/  SHF.R.U32.HI R92, RZ, 0x5, R93 ;  /* 0x00000005ff5c7819 */ /* 0x004fca000001165d */
[----:B------:R-:W2:Y:S02]  /*0090*/  SHFL.IDX PT, R0, R92, RZ, 0x1f ;  /* 0x00001fff5c007589 */ /* 0x000ea400000e0000 */
[----:B--2---:R-:W-:Y:S01]  /*00a0*/  R2UR UR8, R0 ;  /* 0x00000000000872ca */ /* 0x004fe200000e0000 */
[----:B-1--4-:R-:W-:-:S14]  /*00b0*/  BRA.U UP0, `(.L_x_0) ;  /* 0x00000001002c7547 */ /* 0x012fdc000b800000 */
[----:B------:R-:W1:Y:S02]  /*00c0*/  LDCU.64 UR6, c[0x0][0x888] ;  /* 0x00011100ff0677ac */ /* 0x000e640008000a00 */
[----:B-1----:R-:W-:-:S04]  /*00d0*/  UISETP.NE.U32.AND UP0, UPT, UR6, URZ, UPT ;  /* 0x000000ff0600728c */ /* 0x002fc8000bf05070 */
[----:B------:R-:W-:-:S09]  /*00e0*/  UISETP.NE.AND.EX UP0, UPT, UR7, URZ, UPT, UP0 ;  /* 0x000000ff0700728c */ /* 0x000fd2000bf05300 */
[----:B------:R-:W-:Y:S05]  /*00f0*/  BRA.U !UP0, `(.L_x_1) ;  /* 0x0000000108107547 */ /* 0x000fea000b800000 */
[----:B------:R-:W1:Y:S02]  /*0100*/  LDC.64 R2, c[0x0][0x888] ;  /* 0x00022200ff027b82 */ /* 0x000e640000000a00 */
[----:B-1----:R1:W5:Y:S01]  /*0110*/  LDG.E R49, desc[UR46][R2.64] ;  /* 0x0000002e02317981 */ /* 0x002362000c1e1900 */
[----:B------:R-:W-:Y:S01]  /*0120*/  HFMA2 R88, -RZ, RZ, 0, 5.9604644775390625e-08 ;  /* 0x00000001ff587431 */ /* 0x000fe200000001ff */
[----:B------:R-:W-:Y:S05]  /*0130*/  BRA `(.L_x_0) ;  /* 0x00000000000c7947 */ /* 0x000fea0003800000 */
.L_x_1:
[----:B------:R-:W1:Y:S01]  /*0140*/  LDCU UR6, c[0x0][0x880] ;  /* 0x00011000ff0677ac */ /* 0x000e620008000800 */
[----:B------:R-:W-:Y:S01]  /*0150*/  HFMA2 R88, -RZ, RZ, 0, 5.9604644775390625e-08 ;  /* 0x00000001ff587431 */ /* 0x000fe200000001ff */
[----:B-1----:R-:W-:-:S07]  /*0160*/  MOV R49, UR6 ;  /* 0x0000000600317c02 */ /* 0x002fce0008000f00 */
.L_x_0:
[----:B------:R-:W2:Y:S02]  /*0170*/  LDCU.64 UR6, c[0x0][0x8b0] ;  /* 0x00011600ff0677ac */ /* 0x000ea40008000a00 */
[----:B--2---:R-:W-:-:S04]  /*0180*/  UISETP.NE.U32.AND UP0, UPT, UR6, URZ, UPT ;  /* 0x000000ff0600728c */ /* 0x004fc8000bf05070 */
[----:B------:R-:W-:-:S09]  /*0190*/  UISETP.NE.AND.EX UP0, UPT, UR7, URZ, UPT, UP0 ;  /* 0x000000ff0700728c */ /* 0x000fd2000bf05300 */
[----:B------:R-:W-:Y:S05]  /*01a0*/  BRA.U UP0, `(.L_x_2) ;  /* 0x0000000100247547 */ /* 0x000fea000b800000 */
[----:B------:R-:W2:Y:S02]  /*01b0*/  LDCU.64 UR6, c[0x0][0x8a8] ;  /* 0x00011500ff0677ac */ /* 0x000ea40008000a00 */
[----:B--2---:R-:W-:-:S04]  /*01c0*/  UISETP.NE.U32.AND UP0, UPT, UR6, URZ, UPT ;  /* 0x000000ff0600728c */ /* 0x004fc8000bf05070 */
[----:B------:R-:W-:-:S09]  /*01d0*/  UISETP.NE.AND.EX UP0, UPT, UR7, URZ, UPT, UP0 ;  /* 0x000000ff0700728c */ /* 0x000fd2000bf05300 */
[----:B------:R-:W-:Y:S05]  /*01e0*/  BRA.U !UP0, `(.L_x_3) ;  /* 0x00000001080c7547 */ /* 0x000fea000b800000 */
[----:B-1----:R-:W1:Y:S02]  /*01f0*/  LDC.64 R2, c[0x0][0x8a8] ;  /* 0x00022a00ff027b82 */ /* 0x002e640000000a00 */
[----:B-1----:R2:W5:Y:S01]  /*0200*/  LDG.E R47, desc[UR46][R2.64] ;  /* 0x0000002e022f7981 */ /* 0x002562000c1e1900 */
[----:B------:R-:W-:Y:S05]  /*0210*/  BRA `(.L_x_2) ;  /* 0x0000000000087947 */ /* 0x000fea0003800000 */
.L_x_3:
[----:B------:R-:W2:Y:S02]  /*0220*/  LDCU UR6, c[0x0][0x8a0] ;  /* 0x00011400ff0677ac */ /* 0x000ea40008000800 */
[----:B--2---:R-:W-:Y:S02]  /*0230*/  MOV R47, UR6 ;  /* 0x00000006002f7c02 */ /* 0x004fe40008000f00 */
.L_x_2:
[----:B------:R-:W-:Y:S01]  /*0240*/  IMAD.U32 R0, RZ, RZ, UR8 ;  /* 0x00000008ff007e24 */ /* 0x000fe2000f8e00ff */
[----:B------:R-:W-:Y:S04]  /*0250*/  BSSY.RECONVERGENT B0, `(.L_x_4) ;  /* 0x000000c000007945 */ /* 0x000fe80003800200 */
[C---:B------:R-:W-:Y:S02]  /*0260*/  ISETP.NE.OR P1, PT, R0.reuse, 0x1, !P5 ;  /* 0x000000010000780c */ /* 0x040fe40006f25670 */
[----:B------:R-:W-:-:S11]  /*0270*/  ISETP.NE.OR P0, PT, R0, 0x3, !P5 ;  /* 0x000000030000780c */ /* 0x000fd60006f05670 */
[----:B------:R-:W-:Y:S05]  /*0280*/  @P1 BRA `(.L_x_5) ;  /* 0x0000000000201947 */ /* 0x000fea0003800000 */
[----:B------:R-:W3:Y:S02]  /*0290*/  LDCU.64 UR6, c[0x0][0x348] ;  /* 0x00006900ff0677ac */ /* 0x000ee40008000a00 */
[----:B---3--:R-:W-:Y:S02]  /*02a0*/  UIADD3 UR10, UP1, UPT, UR6, 0x80, URZ ;  /* 0x00000080060a7890 */ /* 0x008fe4000ff3e0ff */
[----:B------:R-:W-:Y:S02]  /*02b0*/  UIADD3 UR6, UP0, UPT, UR6, 0x180, URZ ;  /* 0x0000018006067890 */ /* 0x000fe4000ff1e0ff */
[----:B------:R-:W-:Y:S02]  /*02c0*/  UIADD3.X UR11, UPT, UPT, URZ, UR7, URZ, UP1, !UPT ;  /* 0x00000007ff0b7290 */ /* 0x000fe40008ffe4ff */
[----:B------:R-:W-:-:S07]  /*02d0*/  UIADD3.X UR7, UPT, UPT, URZ, UR7, URZ, UP0, !UPT ;  /* 0x00000007ff077290 */ /* 0x000fce00087fe4ff */
[----:B------:R3:W-:Y:S02]  /*02e0*/  UTMACCTL.PF [UR10] ;  /* 0x000000000a0079b9 */ /* 0x0007e40008040000 */
[----:B------:R3:W-:Y:S02]  /*02f0*/  UTMACCTL.PF [UR6] ;  /* 0x00000000060079b9 */ /* 0x0007e40008040000 */
[----:B---3--:R-:W-:Y:S01]  /*0300*/  NOP ;  /* 0x0000000000007918 */ /* 0x008fe20000000000 */
.L_x_5:
[----:B------:R-:W-:Y:S05]  /*0310*/  BSYNC.RECONVERGENT B0 ;  /* 0x0000000000007941 */ /* 0x000fea0003800200 */
.L_x_4:
[----:B------:R-:W-:Y:S04]  /*0320*/  BSSY.RECONVERGENT B0, `(.L_x_6) ;  /* 0x000000a000007945 */ /* 0x000fe80003800200 */
        /* <DEDUP_REMOVED lines=9> */
.L_x_7:
[----:B------:R-:W-:Y:S05]  /*03c0*/  BSYNC.RECONVERGENT B0 ;  /* 0x0000000000007941 */ /* 0x000fea0003800200 */
.L_x_6:
[----:B------:R-:W3:Y:S01]  /*03d0*/  LDCU.64 UR6, c[0x0][0x888] ;  /* 0x00011100ff0677ac */ /* 0x000ee20008000a00 */
[----:B------:R-:W-:Y:S02]  /*03e0*/  UISETP.EQ.U32.AND UP1, UPT, UR4, URZ, UPT ;  /* 0x000000ff0400728c */ /* 0x000fe4000bf22070 */
[----:B------:R-:W-:Y:S02]  /*03f0*/  UPLOP3.LUT UP2, UPT, UPT, UPT, UPT, 0x80, 0x8 ;  /* 0x000000000008789c */ /* 0x000fe40003f4f070 */
[----:B---3--:R-:W-:-:S04]  /*0400*/  UISETP.NE.U32.AND UP0, UPT, UR6, URZ, UPT ;  /* 0x000000ff0600728c */ /* 0x008fc8000bf05070 */
[----:B------:R-:W-:-:S04]  /*0410*/  UISETP.NE.AND.EX UP0, UPT, UR7, URZ, UPT, UP0 ;  /* 0x000000ff0700728c */ /* 0x000fc8000bf05300 */
[----:B------:R-:W-:-:S04]  /*0420*/  UISETP.EQ.OR.EX UP3, UPT, UR5, URZ, !UP0, UP1 ;  /* 0x000000ff0500728c */ /* 0x000fc8000c762710 */
[----:B------:R-:W-:-:S05]  /*0430*/  UP2UR UR53, UPR, URZ, 0x8 ;  /* 0x00000008ff357883 */ /* 0x000fca0008000000 */
[----:B------:R-:W-:Y:S07]  /*0440*/  BRA.U !UP3, `(.L_x_8) ;  /* 0x000000010b207547 */ /* 0x000fee000b800000 */
[----:B------:R-:W-:Y:S01]  /*0450*/  UISETP.NE.U32.AND UP2, UPT, UR4, URZ, UPT ;  /* 0x000000ff0400728c */ /* 0x000fe2000bf45070 */
[----:B-----5:R-:W-:Y:S01]  /*0460*/  FSETP.NEU.AND P0, PT, R49, RZ, PT ;  /* 0x000000ff3100720b */ /* 0x020fe20003f0d000 */
[----:B------:R-:W-:Y:S02]  /*0470*/  USEL UR4, URZ, 0xffffffff, UP0 ;  /* 0xffffffffff047887 */ /* 0x000fe40008000000 */
[----:B------:R-:W-:-:S10]  /*0480*/  UISETP.NE.AND.EX UP2, UPT, UR5, URZ, UPT, UP2 ;  /* 0x000000ff0500728c */ /* 0x000fd4000bf45320 */
[----:B------:R-:W-:Y:S01]  /*0490*/  VOTEU.ANY UP1, P0 ;  /* 0x0000000000ff7886 */ /* 0x000fe20000020100 */
[----:B------:R-:W-:-:S04]  /*04a0*/  @!UP2 USEL UR4, URZ, 0xffffffff, UP1 ;  /* 0xffffffffff04a887 */ /* 0x000fc80008800000 */
[----:B------:R-:W-:-:S04]  /*04b0*/  ULOP3.LUT UR4, UR4, 0x1, URZ, 0xc0, !UPT ;  /* 0x0000000104047892 */ /* 0x000fc8000f8ec0ff */
[----:B------:R-:W-:-:S11]  /*04c0*/  UISETP.NE.U32.AND UP2, UPT, UR4, 0x1, UPT ;  /* 0x000000010400788c */ /* 0x000fd6000bf45070 */
.L_x_8:
[----:B-12---:R-:W1:Y:S01]  /*04d0*/  SHFL.IDX PT, R2, R92, RZ, 0x1f ;  /* 0x00001fff5c027589 */ /* 0x006e6200000e0000 */
[----:B------:R-:W-:-:S04]  /*04e0*/  UISETP.NE.AND UP1, UPT, UR8, 0x2, UPT ;  /* 0x000000020800788c */ /* 0x000fc8000bf25270 */
[----:B------:R-:W-:Y:S01]  /*04f0*/  USEL UR6, URZ, 0x1, UP1 ;  /* 0x00000001ff067887 */ /* 0x000fe20008800000 */
[----:B-1----:R-:W-:-:S13]  /*0500*/  ISETP.NE.AND P0, PT, R2, RZ, PT ;  /* 0x000000ff0200720c */ /* 0x002fda0003f05270 */
[----:B------:R-:W-:Y:S05]  /*0510*/  @P0 BRA `(.L_x_9) ;  /* 0x0000000000400947 */ /* 0x000fea0003800000 */
[----:B------:R-:W1:Y:S01]  /*0520*/  S2UR UR5, SR_CgaCtaId ;  /* 0x00000000000579c3 */ /* 0x000e620000008800 */
[----:B------:R-:W-:Y:S01]  /*0530*/  UMOV UR7, 0x400 ;  /* 0x0000040000077882 */ /* 0x000fe20000000000 */
[----:B------:R-:W-:Y:S01]  /*0540*/  UMOV UR4, 0x1 ;  /* 0x0000000100047882 */ /* 0x000fe20000000000 */
[----:B------:R-:W-:Y:S01]  /*0550*/  ELECT P0, URZ, PT ;  /* 0x0000000000ff782f */ /* 0x000fe20003800000 */
[----:B------:R-:W-:-:S04]  /*0560*/  UIADD3 UR10, UPT, UPT, -UR4, 0x100000, URZ ;  /* 0x00100000040a7890 */ /* 0x000fc8000fffe1ff */
[----:B------:R-:W-:Y:S02]  /*0570*/  USHF.L.U32 UR11, UR10, 0xb, URZ ;  /* 0x0000000b0a0b7899 */ /* 0x000fe400080006ff */
[----:B------:R-:W-:Y:S02]  /*0580*/  USHF.L.U32 UR10, UR10, 0x1, URZ ;  /* 0x000000010a0a7899 */ /* 0x000fe400080006ff */
[----:B-1----:R-:W-:Y:S01]  /*0590*/  ULEA UR5, UR5, UR7, 0x18 ;  /* 0x0000000705057291 */ /* 0x002fe2000f8ec0ff */
[----:B------:R-:W1:Y:S11]  /*05a0*/  FENCE.VIEW.ASYNC.S ;  /* 0x00000000000073c6 */ /* 0x000e760000000000 */
[----:B-1----:R1:W2:Y:S01]  /*05b0*/  SYNCS.EXCH.64 URZ, [UR5], UR10 ;  /* 0x0000000a05ff75b2 */ /* 0x0022a20008000100 */
[----:B------:R1:W3:Y:S01]  /*05c0*/  SYNCS.EXCH.64 URZ, [UR5+0x18], UR10 ;  /* 0x0000180a05ff75b2 */ /* 0x0002e20008000100 */
[----:B------:R1:W4:Y:S01]  /*05d0*/  SYNCS.EXCH.64 URZ, [UR5+0x8], UR10 ;  /* 0x0000080a05ff75b2 */ /* 0x0003220008000100 */
[----:B------:R1:W1:Y:S01]  /*05e0*/  SYNCS.EXCH.64 URZ, [UR5+0x20], UR10 ;  /* 0x0000200a05ff75b2 */ /* 0x0002620008000100 */
[----:B------:R1:W1:Y:S01]  /*05f0*/  SYNCS.EXCH.64 URZ, [UR5+0x10], UR10 ;  /* 0x0000100a05ff75b2 */ /* 0x0002620008000100 */
[----:B------:R1:W1:Y:S01]  /*0600*/  SYNCS.EXCH.64 URZ, [UR5+0x28], UR10 ;  /* 0x0000280a05ff75b2 */ /* 0x0002620008000100 */
[----:B------:R-:W-:Y:S01]  /*0610*/  NOP ;  /* 0x0000000000007918 */ /* 0x000fe20000000000 */
.L_x_9:
[----:B------:R-:W2:Y:S01]  /*0620*/  SHFL.IDX PT, R2, R92, RZ, 0x1f ;  /* 0x00001fff5c027589 */ /* 0x000ea200000e0000 */
[----:B------:R-:W-:Y:S01]  /*0630*/  NOP ;  /* 0x0000000000007918 */ /* 0x000fe20000000000 */
[----:B--2---:R-:W-:-:S13]  /*0640*/  ISETP.NE.AND P0, PT, R2, 0x1, PT ;  /* 0x000000010200780c */ /* 0x004fda0003f05270 */
[----:B------:R-:W-:Y:S05]  /*0650*/  @P0 BRA `(.L_x_10) ;  /* 0x0000000000500947 */ /* 0x000fea0003800000 */
[----:B------:R-:W2:Y:S01]  /*0660*/  S2UR UR7, SR_CgaCtaId ;  /* 0x00000000000779c3 */ /* 0x000ea20000008800 */
[----:B------:R-:W-:Y:S01]  /*0670*/  UMOV UR9, 0x400 ;  /* 0x0000040000097882 */ /* 0x000fe20000000000 */
[----:B-1----:R-:W-:Y:S01]  /*0680*/  UMOV UR5, 0x20 ;  /* 0x0000002000057882 */ /* 0x002fe20000000000 */
[----:B------:R-:W-:Y:S01]  /*0690*/  UMOV UR4, 0x80 ;  /* 0x0000008000047882 */ /* 0x000fe20000000000 */
[----:B------:R-:W-:-:S04]  /*06a0*/  UIADD3 UR10, UPT, UPT, -UR5, 0x100000, URZ ;  /* 0x00100000050a7890 */ /* 0x000fc8000fffe1ff */
[----:B------:R-:W-:Y:S02]  /*06b0*/  USHF.L.U32 UR11, UR10, 0xb, URZ ;  /* 0x0000000b0a0b7899 */ /* 0x000fe400080006ff */
[----:B------:R-:W-:Y:S02]  /*06c0*/  USHF.L.U32 UR10, UR10, 0x1, URZ ;  /* 0x000000010a0a7899 */ /* 0x000fe400080006ff */
[----:B------:R-:W-:-:S04]  /*06d0*/  UIADD3 UR4, UPT, UPT, -UR4, 0x100000, URZ ;  /* 0x0010000004047890 */ /* 0x000fc8000fffe1ff */
[----:B------:R-:W-:Y:S02]  /*06e0*/  USHF.L.U32 UR5, UR4, 0xb, URZ ;  /* 0x0000000b04057899 */ /* 0x000fe400080006ff */
[----:B------:R-:W-:Y:S01]  /*06f0*/  USHF.L.U32 UR4, UR4, 0x1, URZ ;  /* 0x0000000104047899 */ /* 0x000fe200080006ff */
[----:B------:R-:W-:Y:S01]  /*0700*/  ELECT P0, URZ, PT ;  /* 0x0000000000ff782f */ /* 0x000fe20003800000 */
[----:B--2---:R-:W-:Y:S01]  /*0710*/  ULEA UR7, UR7, UR9, 0x18 ;  /* 0x0000000907077291 */ /* 0x004fe2000f8ec0ff */
[----:B------:R-:W1:Y:S11]  /*0720*/  FENCE.VIEW.ASYNC.S ;  /* 0x00000000000073c6 */ /* 0x000e760000000000 */
[----:B-1----:R2:W1:Y:S01]  /*0730*/  SYNCS.EXCH.64 URZ, [UR7+0x30], UR10 ;  /* 0x0000300a07ff75b2 */ /* 0x0024620008000100 */
[----:B------:R2:W1:Y:S01]  /*0740*/  SYNCS.EXCH.64 URZ, [UR7+0x48], UR4 ;  /* 0x0000480407ff75b2 */ /* 0x0004620008000100 */
[----:B------:R2:W1:Y:S01]  /*0750*/  SYNCS.EXCH.64 URZ, [UR7+0x38], UR10 ;  /* 0x0000380a07ff75b2 */ /* 0x0004620008000100 */
[----:B------:R2:W1:Y:S01]  /*0760*/  SYNCS.EXCH.64 URZ, [UR7+0x50], UR4 ;  /* 0x0000500407ff75b2 */ /* 0x0004620008000100 */
[----:B------:R2:W1:Y:S01]  /*0770*/  SYNCS.EXCH.64 URZ, [UR7+0x40], UR10 ;  /* 0x0000400a07ff75b2 */ /* 0x0004620008000100 */
[----:B------:R2:W1:Y:S02]  /*0780*/  SYNCS.EXCH.64 URZ, [UR7+0x58], UR4 ;  /* 0x0000580407ff75b2 */ /* 0x0004640008000100 */
[----:B--2---:R-:W-:Y:S01]  /*0790*/  NOP ;  /* 0x0000000000007918 */ /* 0x004fe20000000000 */
.L_x_10:
[----:B------:R-:W2:Y:S01]  /*07a0*/  SHFL.IDX PT, R2, R92, RZ, 0x1f ;  /* 0x00001fff5c027589 */ /* 0x000ea200000e0000 */
[----:B------:R-:W-:Y:S01]  /*07b0*/  NOP ;  /* 0x0000000000007918 */ /* 0x000fe20000000000 */
[----:B--2---:R-:W-:-:S13]  /*07c0*/  ISETP.NE.AND P0, PT, R2, 0x3, PT ;  /* 0x000000030200780c */ /* 0x004fda0003f05270 */
[----:B------:R-:W-:Y:S05]  /*07d0*/  @P0 BRA `(.L_x_11) ;  /* 0x0000000000300947 */ /* 0x000fea0003800000 */
[----:B-1----:R-:W1:Y:S01]  /*07e0*/  S2UR UR5, SR_CgaCtaId ;  /* 0x00000000000579c3 */ /* 0x002e620000008800 */
        /* <DEDUP_REMOVED lines=8> */
[----:B-1----:R2:W1:Y:S01]  /*0870*/  SYNCS.EXCH.64 URZ, [UR5+0x60], UR10 ;  /* 0x0000600a05ff75b2 */ /* 0x0024620008000100 */
[----:B------:R2:W1:Y:S02]  /*0880*/  SYNCS.EXCH.64 URZ, [UR5+0x68], UR10 ;  /* 0x0000680a05ff75b2 */ /* 0x0004640008000100 */
[----:B--2---:R-:W-:Y:S01]  /*0890*/  NOP ;  /* 0x0000000000007918 */ /* 0x004fe20000000000 */
.L_x_11:
[----:B------:R-:W2:Y:S01]  /*08a0*/  SHFL.IDX PT, R2, R92, RZ, 0x1f ;  /* 0x00001fff5c027589 */ /* 0x000ea200000e0000 */
[----:B------:R-:W-:Y:S01]  /*08b0*/  NOP ;  /* 0x0000000000007918 */ /* 0x000fe20000000000 */
[----:B--2---:R-:W-:-:S13]  /*08c0*/  ISETP.NE.AND P0, PT, R2, 0x4, PT ;  /* 0x000000040200780c */ /* 0x004fda0003f05270 */
[----:B------:R-:W-:Y:S05]  /*08d0*/  @P0 BRA `(.L_x_12) ;  /* 0x00000000004c0947 */ /* 0x000fea0003800000 */
[----:B-1----:R-:W1:Y:S01]  /*08e0*/  S2UR UR5, SR_CgaCtaId ;  /* 0x00000000000579c3 */ /* 0x002e620000008800 */
[----:B------:R-:W-:Y:S01]  /*08f0*/  UMOV UR9, 0x100 ;  /* 0x0000010000097882 */ /* 0x000fe20000000000 */
[----:B------:R-:W-:Y:S01]  /*0900*/  UMOV UR7, 0x400 ;  /* 0x0000040000077882 */ /* 0x000fe20000000000 */
[----:B------:R-:W-:Y:S01]  /*0910*/  USEL UR9, UR9, 0xe0, UP2 ;  /* 0x000000e009097887 */ /* 0x000fe20009000000 */
[----:B------:R-:W-:Y:S01]  /*0920*/  UMOV UR4, 0x1 ;  /* 0x0000000100047882 */ /* 0x000fe20000000000 */
[----:B------:R-:W-:Y:S01]  /*0930*/  ELECT P0, URZ, PT ;  /* 0x0000000000ff782f */ /* 0x000fe20003800000 */
[----:B------:R-:W-:-:S04]  /*0940*/  UIADD3 UR10, UPT, UPT, -UR4, 0x100000, URZ ;  /* 0x00100000040a7890 */ /* 0x000fc8000fffe1ff */
[----:B------:R-:W-:Y:S02]  /*0950*/  USHF.L.U32 UR11, UR10, 0xb, URZ ;  /* 0x0000000b0a0b7899 */ /* 0x000fe400080006ff */
[----:B------:R-:W-:Y:S02]  /*0960*/  USHF.L.U32 UR10, UR10, 0x1, URZ ;  /* 0x000000010a0a7899 */ /* 0x000fe400080006ff */
[----:B------:R-:W-:-:S04]  /*0970*/  UIADD3 UR12, UPT, UPT, -UR9, 0x100000, URZ ;  /* 0x00100000090c7890 */ /* 0x000fc8000fffe1ff */
[----:B------:R-:W-:Y:S02]  /*0980*/  USHF.L.U32 UR13, UR12, 0xb, URZ ;  /* 0x0000000b0c0d7899 */ /* 0x000fe400080006ff */
[----:B------:R-:W-:Y:S02]  /*0990*/  USHF.L.U32 UR12, UR12, 0x1, URZ ;  /* 0x000000010c0c7899 */ /* 0x000fe400080006ff */
[----:B-1----:R-:W-:Y:S01]  /*09a0*/  ULEA UR5, UR5, UR7, 0x18 ;  /* 0x0000000705057291 */ /* 0x002fe2000f8ec0ff */
[----:B------:R-:W1:Y:S11]  /*09b0*/  FENCE.VIEW.ASYNC.S ;  /* 0x00000000000073c6 */ /* 0x000e760000000000 */
[----:B-1----:R2:W1:Y:S01]  /*09c0*/  SYNCS.EXCH.64 URZ, [UR5+0x70], UR10 ;  /* 0x0000700a05ff75b2 */ /* 0x0024620008000100 */
[----:B------:R2:W1:Y:S01]  /*09d0*/  SYNCS.EXCH.64 URZ, [UR5+0x80], UR12 ;  /* 0x0000800c05ff75b2 */ /* 0x0004620008000100 */
[----:B------:R2:W1:Y:S01]  /*09e0*/  SYNCS.EXCH.64 URZ, [UR5+0x78], UR10 ;  /* 0x0000780a05ff75b2 */ /* 0x0004620008000100 */
[----:B------:R2:W1:Y:S02]  /*09f0*/  SYNCS.EXCH.64 URZ, [UR5+0x88], UR12 ;  /* 0x0000880c05ff75b2 */ /* 0x0004640008000100 */
[----:B--2---:R-:W-:Y:S01]  /*0a00*/  NOP ;  /* 0x0000000000007918 */ /* 0x004fe20000000000 */
.L_x_12:
        /* <DEDUP_REMOVED lines=22> */
[----:B------:R2:W1:Y:S01]  /*0b70*/  SYNCS.EXCH.64 URZ, [UR7+0xc0], UR4 ;  /* 0x0000c00407ff75b2 */ /* 0x0004620008000100 */
[----:B------:R2:W1:Y:S01]  /*0b80*/  SYNCS.EXCH.64 URZ, [UR7+0xa8], UR10 ;  /* 0x0000a80a07ff75b2 */ /* 0x0004620008000100 */
[----:B------:R2:W1:Y:S02]  /*0b90*/  SYNCS.EXCH.64 URZ, [UR7+0xc8], UR4 ;  /* 0x0000c80407ff75b2 */ /* 0x0004640008000100 */
[----:B--2---:R-:W-:Y:S01]  /*0ba0*/  NOP ;  /* 0x0000000000007918 */ /* 0x004fe20000000000 */
.L_x_13:
        /* <DEDUP_REMOVED lines=18> */
.L_x_14:
[----:B-1----:R-:W1:Y:S01]  /*0cd0*/  S2UR UR5, SR_CTAID.X ;  /* 0x00000000000579c3 */ /* 0x002e620000002500 */
[----:B------:R-:W-:-:S05]  /*0ce0*/  CS2R.32 R87, SR_CgaSize ;  /* 0x0000000000577805 */ /* 0x000fca0000008a00 */
[----:B------:R-:W-:-:S05]  /*0cf0*/  IMAD R87, R87, -0xa0, RZ ;  /* 0xffffff6057577824 */ /* 0x000fca00078e02ff */
[----:B------:R-:W-:-:S14]  /*0d00*/  R2UR UR9, R87 ;  /* 0x00000000570972ca */ /* 0x000fdc00000e0000 */
[----:B------:R-:W2:Y:S01]  /*0d10*/  LDCU UR9, c[0x0][UR9+0x2b0] ;  /* 0x00005600090977ac */ /* 0x000ea20008000800 */
[----:B------:R-:W-:Y:S01]  /*0d20*/  NOP ;  /* 0x0000000000007918 */ /* 0x000fe20000000000 */
[----:B------:R-:W-:-:S05]  /*0d30*/  CS2R.32 R87, SR_CgaSize ;  /* 0x0000000000577805 */ /* 0x000fca0000008a00 */
[----:B------:R-:W-:-:S05]  /*0d40*/  IMAD R87, R87, -0xa0, RZ ;  /* 0xffffff6057577824 */ /* 0x000fca00078e02ff */
[----:B------:R-:W-:-:S14]  /*0d50*/  R2UR UR7, R87 ;  /* 0x00000000570772ca */ /* 0x000fdc00000e0000 */
[----:B------:R-:W3:Y:S01]  /*0d60*/  LDCU UR7, c[0x0][UR7+0x2b4] ;  /* 0x00005680070777ac */ /* 0x000ee20008000800 */
[----:B------:R-:W4:Y:S08]  /*0d70*/  S2UR UR4, SR_CTAID.Y ;  /* 0x00000000000479c3 */ /* 0x000f300000002600 */
[----:B------:R-:W3:Y:S01]  /*0d80*/  LDC R10, c[0x0][0xb24] ;  /* 0x0002c900ff0a7b82 */ /* 0x000ee20000000800 */
[----:B-1----:R-:W-:-:S02]  /*0d90*/  I2FP.F32.U32 R87, UR5 ;  /* 0x0000000500577c45 */ /* 0x002fc40008201000 */
[----:B------:R-:W-:-:S05]  /*0da0*/  CS2R.32 R3, SR_CgaSize ;  /* 0x0000000000037805 */ /* 0x000fca0000008a00 */
[----:B------:R-:W-:-:S06]  /*0db0*/  IMAD R3, R3, -0xa0, RZ ;  /* 0xffffff6003037824 */ /* 0x000fcc00078e02ff */
[----:B------:R-:W1:Y:S01]  /*0dc0*/  LDC R3, c[0x0][R3+0x2a0] ;  /* 0x0000a80003037b82 */ /* 0x000e620000000800 */
[----:B------:R-:W-:Y:S01]  /*0dd0*/  MOV R15, UR5 ;  /* 0x00000005000f7c02 */ /* 0x000fe20008000f00 */
[----:B--2---:R-:W-:Y:S01]  /*0de0*/  FMUL R87, R87, UR9 ;  /* 0x0000000957577c20 */ /* 0x004fe20008400000 */
[----:B----4-:R-:W-:Y:S02]  /*0df0*/  I2FP.F32.U32 R86, UR4 ;  /* 0x0000000400567c45 */ /* 0x010fe40008201000 */
[----:B------:R-:W-:-:S05]  /*0e00*/  CS2R.32 R2, SR_CgaSize ;  /* 0x0000000000027805 */ /* 0x000fca0000008a00 */
[----:B------:R-:W-:-:S06]  /*0e10*/  IMAD R2, R2, -0xa0, RZ ;  /* 0xffffff6002027824 */ /* 0x000fcc00078e02ff */
[----:B------:R-:W2:Y:S01]  /*0e20*/  LDC R2, c[0x0][R2+0x2a4] ;  /* 0x0000a90002027b82 */ /* 0x000ea20000000800 */
[----:B------:R-:W-:Y:S01]  /*0e30*/  MOV R14, UR4 ;  /* 0x00000004000e7c02 */ /* 0x000fe20008000f00 */
[----:B------:R-:W4:Y:S01]  /*0e40*/  F2I.U32.TRUNC.NTZ R87, R87 ;  /* 0x0000005700577305 */ /* 0x000f22000020f000 */
[----:B---3--:R-:W-:-:S05]  /*0e50*/  FMUL R86, R86, UR7 ;  /* 0x0000000756567c20 */ /* 0x008fca0008400000 */
[----:B------:R-:W-:Y:S01]  /*0e60*/  BAR.SYNC.DEFER_BLOCKING 0x0 ;  /* 0x0000000000007b1d */ /* 0x000fe20000010000 */
[----:B------:R-:W-:-:S05]  /*0e70*/  ISETP.GE.AND P0, PT, R10, 0x1, PT ;  /* 0x000000010a00780c */ /* 0x000fca0003f06270 */
[----:B------:R-:W3:Y:S02]  /*0e80*/  F2I.U32.TRUNC.NTZ R86, R86 ;  /* 0x0000005600567305 */ /* 0x000ee4000020f000 */
[----:B------:R-:W2:Y:S01]  /*0e90*/  S2UR UR36, SR_CTAID.Z ;  /* 0x00000000002479c3 */ /* 0x000ea20000002700 */
[----:B----4-:R-:W-:-:S05]  /*0ea0*/  IADD3 R87, PT, PT, -R87, RZ, RZ ;  /* 0x000000ff57577210 */ /* 0x010fca0007ffe1ff */
[----:B-1----:R-:W-:Y:S01]  /*0eb0*/  IMAD R87, R3, R87, UR5 ;  /* 0x0000000503577e24 */ /* 0x002fe2000f8e0257 */
[----:B---3--:R-:W-:-:S05]  /*0ec0*/  IADD3 R86, PT, PT, -R86, RZ, RZ ;  /* 0x000000ff56567210 */ /* 0x008fca0007ffe1ff */
[----:B--2---:R-:W-:Y:S01]  /*0ed0*/  IMAD R86, R2, R86, UR4 ;  /* 0x0000000402567e24 */ /* 0x004fe2000f8e0256 */
[----:B------:R-:W-:Y:S06]  /*0ee0*/  @!P0 BRA `(.L_x_15) ;  /* 0x0000000000b88947 */ /* 0x000fec0003800000 */
[----:B------:R-:W1:Y:S01]  /*0ef0*/  LDC.64 R4, c[0x0][0xb18] ;  /* 0x0002c600ff047b82 */ /* 0x000e620000000a00 */
[----:B------:R-:W-:-:S07]  /*0f00*/  ISETP.NE.AND P0, PT, R10, 0x1, PT ;  /* 0x000000010a00780c */ /* 0x000fce0003f05270 */
[----:B------:R-:W2:Y:S08]  /*0f10*/  LDC R9, c[0x0][0xb0c] ;  /* 0x0002c300ff097b82 */ /* 0x000eb00000000800 */
[----:B------:R-:W3:Y:S08]  /*0f20*/  LDC R12, c[0x0][0x370] ;  /* 0x0000dc00ff0c7b82 */ /* 0x000ef00000000800 */
[----:B------:R-:W4:Y:S01]  /*0f30*/  LDC R11, c[0x0][0x374] ;  /* 0x0000dd00ff0b7b82 */ /* 0x000f220000000800 */
[----:B-1----:R-:W-:-:S07]  /*0f40*/  ISETP.NE.AND P1, PT, R4, 0x1, PT ;  /* 0x000000010400780c */ /* 0x002fce0003f25270 */
[----:B------:R-:W3:Y:S01]  /*0f50*/  LDC.64 R6, c[0x0][0xb10] ;  /* 0x0002c400ff067b82 */ /* 0x000ee20000000a00 */
[----:B--2---:R-:W-:-:S07]  /*0f60*/  ISETP.NE.AND P2, PT, R9, 0x1, PT ;  /* 0x000000010900780c */ /* 0x004fce0003f45270 */
[----:B------:R-:W1:Y:S08]  /*0f70*/  LDC R8, c[0x0][0xb20] ;  /* 0x0002c800ff087b82 */ /* 0x000e700000000800 */
[----:B------:R-:W2:Y:S01]  /*0f80*/  LDC.64 R2, c[0x0][0xb28] ;  /* 0x0002ca00ff027b82 */ /* 0x000ea20000000a00 */
[----:B----4-:R-:W-:-:S04]  /*0f90*/  IMAD.HI.U32 R13, R11, R5, RZ ;  /* 0x000000050b0d7227 */ /* 0x010fc800078e00ff */
[----:B------:R-:W-:-:S04]  /*0fa0*/  IMAD.HI.U32 R5, R14, R5, RZ ;  /* 0x000000050e057227 */ /* 0x000fc800078e00ff */
[----:B---3--:R-:W-:-:S05]  /*0fb0*/  IMAD.HI.U32 R16, R12, R6, RZ ;  /* 0x000000060c107227 */ /* 0x008fca00078e00ff */
[-C--:B------:R-:W-:Y:S01]  /*0fc0*/  @P2 SHF.R.U32.HI R12, RZ, R7.reuse, R16 ;  /* 0x00000007ff0c2219 */ /* 0x080fe20000011610 */
[----:B------:R-:W-:Y:S01]  /*0fd0*/  IMAD.HI.U32 R16, R15, R6, RZ ;  /* 0x000000060f107227 */ /* 0x000fe200078e00ff */
[-C--:B-1----:R-:W-:Y:S02]  /*0fe0*/  @P1 SHF.R.U32.HI R11, RZ, R8.reuse, R13 ;  /* 0x00000008ff0b1219 */ /* 0x082fe4000001160d */
[----:B------:R-:W-:Y:S02]  /*0ff0*/  SHF.R.U32.HI R5, RZ, R8, R5 ;  /* 0x00000008ff057219 */ /* 0x000fe40000011605 */
[----:B------:R-:W-:Y:S02]  /*1000*/  SHF.R.U32.HI R16, RZ, R7, R16 ;  /* 0x00000007ff107219 */ /* 0x000fe40000011610 */
[----:B------:R-:W-:Y:S01]  /*1010*/  SEL R5, R14, R5, !P1 ;  /* 0x000000050e057207 */ /* 0x000fe20004800000 */
[----:B--2---:R-:W-:Y:S01]  /*1020*/  IMAD.HI.U32 R13, R11, R2, RZ ;  /* 0x000000020b0d7227 */ /* 0x004fe200078e00ff */
[----:B------:R-:W-:-:S03]  /*1030*/  SEL R16, R15, R16, !P2 ;  /* 0x000000100f107207 */ /* 0x000fc60005000000 */
[----:B------:R-:W-:Y:S01]  /*1040*/  IMAD.HI.U32 R6, R12, R2, RZ ;  /* 0x000000020c067227 */ /* 0x000fe200078e00ff */
[----:B------:R-:W-:-:S04]  /*1050*/  @P0 SHF.R.U32.HI R11, RZ, R3, R13 ;  /* 0x00000003ff0b0219 */ /* 0x000fc8000001160d */
[----:B------:R-:W-:Y:S01]  /*1060*/  @P0 SHF.R.U32.HI R12, RZ, R3, R6 ;  /* 0x00000003ff0c0219 */ /* 0x000fe20000011606 */
[----:B------:R-:W-:-:S04]  /*1070*/  IMAD R11, R11, R10, RZ ;  /* 0x0000000a0b0b7224 */ /* 0x000fc800078e02ff */
[----:B------:R-:W-:Y:S01]  /*1080*/  IMAD R6, R12, R10, RZ ;  /* 0x0000000a0c067224 */ /* 0x000fe200078e02ff */
[----:B------:R-:W-:-:S04]  /*1090*/  ISETP.GE.AND P1, PT, R5, R11, PT ;  /* 0x0000000b0500720c */ /* 0x000fc80003f26270 */
[----:B------:R-:W-:Y:S01]  /*10a0*/  ISETP.GE.OR P1, PT, R16, R6, P1 ;  /* 0x000000061000720c */ /* 0x000fe20000f26670 */
[----:B------:R-:W-:-:S05]  /*10b0*/  IMAD.HI.U32 R6, R5, R2, RZ ;  /* 0x0000000205067227 */ /* 0x000fca00078e00ff */
[----:B------:R-:W-:-:S04]  /*10c0*/  SHF.R.U32.HI R6, RZ, R3, R6 ;  /* 0x00000003ff067219 */ /* 0x000fc80000011606 */
[----:B------:R-:W-:-:S03]  /*10d0*/  SEL R6, R5, R6, !P0 ;  /* 0x0000000605067207 */ /* 0x000fc60004000000 */
[----:B------:R-:W-:Y:S01]  /*10e0*/  @!P1 IMAD.HI.U32 R7, R16, R2, RZ ;  /* 0x0000000210079227 */ /* 0x000fe200078e00ff */
[----:B------:R-:W-:-:S04]  /*10f0*/  IADD3 R2, PT, PT, -R6, RZ, RZ ;  /* 0x000000ff06027210 */ /* 0x000fc80007ffe1ff */
[----:B------:R-:W-:Y:S01]  /*1100*/  @!P1 SHF.R.U32.HI R3, RZ, R3, R7 ;  /* 0x00000003ff039219 */ /* 0x000fe20000011607 */
[----:B------:R-:W-:Y:S01]  /*1110*/  IMAD R2, R10, R2, R5 ;  /* 0x000000020a027224 */ /* 0x000fe200078e0205 */
[----:B------:R-:W-:Y:S02]  /*1120*/  IADD3 R7, PT, PT, -R5, RZ, RZ ;  /* 0x000000ff05077210 */ /* 0x000fe40007ffe1ff */
[----:B------:R-:W-:-:S03]  /*1130*/  @!P1 SEL R3, R16, R3, !P0 ;  /* 0x0000000310039207 */ /* 0x000fc60004000000 */
[----:B------:R-:W-:Y:S02]  /*1140*/  IMAD R7, R4, R7, R14 ;  /* 0x0000000704077224 */ /* 0x000fe400078e020e */
[--C-:B------:R-:W-:Y:S02]  /*1150*/  @!P1 IMAD.IADD R6, R6, 0x1, -R3.reuse ;  /* 0x0000000106069824 */ /* 0x100fe400078e0a03 */
[----:B------:R-:W-:Y:S01]  /*1160*/  @!P1 IMAD R3, R2, R12, R3 ;  /* 0x0000000c02039224 */ /* 0x000fe200078e0203 */
[----:B------:R-:W-:Y:S01]  /*1170*/  IADD3 R2, PT, PT, -R16, RZ, RZ ;  /* 0x000000ff10027210 */ /* 0x000fe20007ffe1ff */
[----:B------:R-:W-:Y:S02]  /*1180*/  @!P1 IMAD R5, R6, R10, R16 ;  /* 0x0000000a06059224 */ /* 0x000fe400078e0210 */
[----:B------:R-:W-:Y:S02]  /*1190*/  @!P1 IMAD.MOV.U32 R16, RZ, RZ, R3 ;  /* 0x000000ffff109224 */ /* 0x000fe400078e0003 */
[----:B------:R-:W-:-:S02]  /*11a0*/  IMAD R2, R9, R2, R15 ;  /* 0x0000000209027224 */ /* 0x000fc400078e020f */
[----:B------:R-:W-:Y:S02]  /*11b0*/  IMAD R14, R5, R4, R7 ;  /* 0x00000004050e7224 */ /* 0x000fe400078e0207 */
[----:B------:R-:W-:Y:S02]  /*11c0*/  IMAD R15, R16, R9, R2 ;  /* 0x00000009100f7224 */ /* 0x000fe400078e0202 */
.L_x_15:
[----:B------:R-:W1:Y:S01]  /*11d0*/  LDCU UR4, c[0x0][0xb30] ;  /* 0x00016600ff0477ac */ /* 0x000e620008000800 */
[----:B------:R-:W2:Y:S08]  /*11e0*/  S2UR UR37, SR_CgaCtaId ;  /* 0x00000000002579c3 */ /* 0x000eb00000008800 */
[----:B------:R-:W3:Y:S01]  /*11f0*/  LDC R40, c[0x0][0xb24] ;  /* 0x0002c900ff287b82 */ /* 0x000ee20000000800 */
[----:B-1----:R-:W-:-:S09]  /*1200*/  UISETP.NE.AND UP1, UPT, UR4, 0x1, UPT ;  /* 0x000000010400788c */ /* 0x002fd2000bf25270 */
[----:B--2---:R-:W-:Y:S05]  /*1210*/  BRA.U UP1, `(.L_x_16) ;  /* 0x0000000101407547 */ /* 0x004fea000b800000 */
[----:B------:R-:W1:Y:S08]  /*1220*/  LDC.64 R4, c[0x0][0xb10] ;  /* 0x0002c400ff047b82 */ /* 0x000e700000000a00 */
[----:B------:R-:W2:Y:S08]  /*1230*/  LDC.64 R2, c[0x0][0xb18] ;  /* 0x0002c600ff027b82 */ /* 0x000eb00000000a00 */
[----:B------:R-:W4:Y:S08]  /*1240*/  LDC R6, c[0x0][0xb20] ;  /* 0x0002c800ff067b82 */ /* 0x000f300000000800 */
[----:B------:R-:W3:Y:S01]  /*1250*/  LDC R7, c[0x0][0xb0c] ;  /* 0x0002c300ff077b82 */ /* 0x000ee20000000800 */
[----:B-1----:R-:W-:-:S05]  /*1260*/  IMAD.HI.U32 R4, R15, R4, RZ ;  /* 0x000000040f047227 */ /* 0x002fca00078e00ff */
[----:B------:R-:W-:Y:S01]  /*1270*/  SHF.R.U32.HI R4, RZ, R5, R4 ;  /* 0x00000005ff047219 */ /* 0x000fe20000011604 */
[----:B--2---:R-:W-:Y:S01]  /*1280*/  IMAD.HI.U32 R3, R14, R3, RZ ;  /* 0x000000030e037227 */ /* 0x004fe200078e00ff */
[----:B------:R-:W-:-:S04]  /*1290*/  ISETP.NE.AND P0, PT, R2, 0x1, PT ;  /* 0x000000010200780c */ /* 0x000fc80003f05270 */
[----:B----4-:R-:W-:-:S04]  /*12a0*/  SHF.R.U32.HI R3, RZ, R6, R3 ;  /* 0x00000006ff037219 */ /* 0x010fc80000011603 */
[----:B------:R-:W-:Y:S02]  /*12b0*/  SEL R3, R14, R3, !P0 ;  /* 0x000000030e037207 */ /* 0x000fe40004000000 */
[----:B---3--:R-:W-:-:S04]  /*12c0*/  ISETP.NE.AND P1, PT, R7, 0x1, PT ;  /* 0x000000010700780c */ /* 0x008fc80003f25270 */
[----:B------:R-:W-:-:S05]  /*12d0*/  SEL R4, R15, R4, !P1 ;  /* 0x000000040f047207 */ /* 0x000fca0004800000 */
[----:B------:R-:W-:Y:S02]  /*12e0*/  IMAD.IADD R5, R3, 0x1, -R4 ;  /* 0x0000000103057824 */ /* 0x000fe400078e0a04 */
[----:B------:R-:W-:Y:S02]  /*12f0*/  IMAD.IADD R3, R4, 0x1, -R3 ;  /* 0x0000000104037824 */ /* 0x000fe400078e0a03 */
[----:B------:R-:W-:Y:S02]  /*1300*/  IMAD R15, R5, R7, R15 ;  /* 0x00000007050f7224 */ /* 0x000fe400078e020f */
[----:B------:R-:W-:-:S07]  /*1310*/  IMAD R14, R3, R2, R14 ;  /* 0x00000002030e7224 */ /* 0x000fce00078e020e */
.L_x_16:
[----:B------:R-:W-:Y:S01]  /*1320*/  BAR.SYNC.DEFER_BLOCKING 0x0 ;  /* 0x0000000000007b1d */ /* 0x000fe20000010000 */
[----:B------:R-:W-:Y:S01]  /*1330*/  UISETP.NE.AND UP1, UPT, UR8, 0x2, UPT ;  /* 0x000000020800788c */ /* 0x000fe2000bf25270 */
[----:B------:R-:W-:Y:S02]  /*1340*/  ISETP.NE.OR P5, PT, R0, 0x2, !P5 ;  /* 0x000000020000780c */ /* 0x000fe40006fa5670 */
[----:B------:R-:W-:-:S06]  /*1350*/  LOP3.LUT R2, R93, 0x1f, RZ, 0xc0, !PT ;  /* 0x0000001f5d027812 */ /* 0x000fcc00078ec0ff */
[----:B------:R-:W-:Y:S05]  /*1360*/  BRA.U UP1, `(.L_x_17) ;  /* 0x0000001101907547 */ /* 0x000fea000b800000 */
[----:B------:R-:W1:Y:S01]  /*1370*/  LDCU UR13, c[0x0][0x38c] ;  /* 0x00007180ff0d77ac */ /* 0x000e620008000800 */
[----:B------:R-:W2:Y:S01]  /*1380*/  LDC R8, c[0x0][0x370] ;  /* 0x0000dc00ff087b82 */ /* 0x000ea20000000800 */
[----:B------:R-:W-:Y:S01]  /*1390*/  PLOP3.LUT P1, PT, PT, PT, UP2, 0x80, 0x8 ;  /* 0x000000000008781c */ /* 0x000fe20003f2f028 */
[----:B------:R-:W-:Y:S01]  /*13a0*/  IMAD.MOV.U32 R17, RZ, RZ, 0x1 ;  /* 0x00000001ff117424 */ /* 0x000fe200078e00ff */
[----:B------:R-:W-:Y:S01]  /*13b0*/  ISETP.EQ.OR P4, PT, R2, RZ, P5 ;  /* 0x000000ff0200720c */ /* 0x000fe20002f82670 */
[----:B------:R-:W-:Y:S01]  /*13c0*/  IMAD.MOV.U32 R16, RZ, RZ, RZ ;  /* 0x000000ffff107224 */ /* 0x000fe200078e00ff */
[----:B------:R-:W-:Y:S02]  /*13d0*/  PLOP3.LUT P1, PT, P1, PT, PT, 0x8, 0x80 ;  /* 0x000000000080781c */ /* 0x000fe40000f2e170 */
[----:B------:R-:W-:Y:S01]  /*13e0*/  CS2R R12, SRZ ;  /* 0x00000000000c7805 */ /* 0x000fe2000001ff00 */
[----:B------:R-:W-:Y:S01]  /*13f0*/  IMAD.MOV.U32 R11, RZ, RZ, 0x1 ;  /* 0x00000001ff0b7424 */ /* 0x000fe200078e00ff */
[----:B------:R-:W4:Y:S01]  /*1400*/  LDC R0, c[0x0][0x374] ;  /* 0x0000dd00ff007b82 */ /* 0x000f220000000800 */
[----:B------:R-:W2:Y:S01]  /*1410*/  LDCU.64 UR22, c[0x0][0x348] ;  /* 0x00006900ff1677ac */ /* 0x000ea20008000a00 */
[----:B------:R-:W-:Y:S01]  /*1420*/  UMOV UR6, URZ ;  /* 0x000000ff00067c82 */ /* 0x000fe20008000000 */
[----:B-1----:R-:W-:-:S04]  /*1430*/  UIADD3 UR5, UPT, UPT, UR13, 0x7f, URZ ;  /* 0x0000007f0d057890 */ /* 0x002fc8000fffe0ff */
[----:B------:R-:W-:-:S04]  /*1440*/  USHF.R.S32.HI UR4, URZ, 0x1f, UR5 ;  /* 0x0000001fff047899 */ /* 0x000fc80008011405 */
[----:B------:R-:W-:-:S04]  /*1450*/  ULEA.HI UR4, UR4, UR5, URZ, 0x7 ;  /* 0x0000000504047291 */ /* 0x000fc8000f8f38ff */
[----:B------:R-:W-:Y:S02]  /*1460*/  USHF.R.S32.HI UR15, URZ, 0x7, UR4 ;  /* 0x00000007ff0f7899 */ /* 0x000fe40008011404 */
[----:B------:R-:W-:Y:S02]  /*1470*/  UIADD3 UR4, UPT, UPT, UR13, -0x1, URZ ;  /* 0xffffffff0d047890 */ /* 0x000fe4000fffe0ff */
[----:B------:R-:W-:Y:S02]  /*1480*/  UISETP.LT.U32.AND UP0, UPT, UR15, 0x3, UPT ;  /* 0x000000030f00788c */ /* 0x000fe4000bf01070 */
[----:B------:R-:W-:Y:S02]  /*1490*/  UISETP.GE.U32.AND UP1, UPT, UR4, -0xff, UPT ;  /* 0xffffff010400788c */ /* 0x000fe4000bf26070 */
[----:B------:R-:W-:Y:S02]  /*14a0*/  USEL UR14, UR15, 0x3, UP0 ;  /* 0x000000030f0e7887 */ /* 0x000fe40008000000 */
[----:B------:R-:W-:-:S02]  /*14b0*/  UIADD3 UR13, UPT, UPT, UR13, 0xfe, URZ ;  /* 0x000000fe0d0d7890 */ /* 0x000fc4000fffe0ff */
[----:B------:R-:W-:Y:S02]  /*14c0*/  UIADD3 UR5, UPT, UPT, UR14, -0x1, URZ ;  /* 0xffffffff0e057890 */ /* 0x000fe4000fffe0ff */
[----:B------:R-:W-:-:S03]  /*14d0*/  UIADD3 UR7, UPT, UPT, UR15, -UR14, URZ ;  /* 0x8000000e0f077290 */ /* 0x000fc6000fffe0ff */
[----:B------:R-:W-:-:S04]  /*14e0*/  @UP1 UIADD3 UR5, UPT, UPT, UR14, URZ, URZ ;  /* 0x000000ff0e051290 */ /* 0x000fc8000fffe0ff */
[----:B--2---:R-:W-:-:S12]  /*14f0*/  UIADD3 UR5, UPT, UPT, UR5, 0x1, URZ ;  /* 0x0000000105057890 */ /* 0x004fd8000fffe0ff */
.L_x_35:
[----:B------:R-:W-:Y:S01]  /*1500*/  UISETP.NE.AND UP0, UPT, UR37, URZ, UPT ;  /* 0x000000ff2500728c */ /* 0x000fe2000bf05270 */
[----:B------:R-:W1:Y:S08]  /*1510*/  S2UR UR37, SR_CgaCtaId ;  /* 0x00000000002579c3 */ /* 0x000e700000008800 */
[----:B------:R-:W-:Y:S05]  /*1520*/  BRA.U UP0, `(.L_x_18) ;  /* 0x0000000100347547 */ /* 0x000fea000b800000 */
[----:B------:R-:W2:Y:S01]  /*1530*/  S2R R2, SR_CgaCtaId ;  /* 0x0000000000027919 */ /* 0x000ea20000008800 */
[----:B------:R-:W-:-:S04]  /*1540*/  MOV R3, 0x400 ;  /* 0x0000040000037802 */ /* 0x000fc80000000f00 */
[----:B--2---:R-:W-:Y:S02]  /*1550*/  LEA R2, R2, R3, 0x18 ;  /* 0x0000000302027211 */ /* 0x004fe400078ec0ff */
[----:B------:R-:W-:-:S03]  /*1560*/  SHF.L.U32 R3, R11, 0x1f, RZ ;  /* 0x0000001f0b037819 */ /* 0x000fc600000006ff */
[----:B------:R-:W-:-:S04]  /*1570*/  IMAD R2, R12, 0x8, R2 ;  /* 0x000000080c027824 */ /* 0x000fc800078e0202 */
[----:B------:R-:W2:Y:S02]  /*1580*/  SYNCS.PHASECHK.TRANS64.TRYWAIT P0, [R2+URZ+0xe0], R3 ;  /* 0x0000e003020075a7 */ /* 0x000ea400080011ff */
[----:B--2---:R-:W-:Y:S05]  /*1590*/  @!P0 BRA `(.L_x_19) ;  /* 0x0000006000508947 */ /* 0x004fea0003800000 */
.L_x_114:
[----:B------:R-:W-:Y:S01]  /*15a0*/  VIADD R12, R12, 0x1 ;  /* 0x000000010c0c7836 */ /* 0x000fe20000000000 */
[----:B------:R2:W-:Y:S04]  /*15b0*/  SYNCS.ARRIVE.TRANS64.A1T0 RZ, [R2+URZ+0xd0], RZ ;  /* 0x0000d0ff02ff79a7 */ /* 0x0005e800081000ff */
[----:B------:R-:W-:-:S04]  /*15c0*/  ISETP.NE.AND P0, PT, R12, 0x2, PT ;  /* 0x000000020c00780c */ /* 0x000fc80003f05270 */
[----:B------:R-:W-:Y:S02]  /*15d0*/  SEL R12, R12, RZ, P0 ;  /* 0x000000ff0c0c7207 */ /* 0x000fe40000000000 */
[----:B--2---:R-:W-:-:S04]  /*15e0*/  SEL R2, RZ, 0x1, P0 ;  /* 0x00000001ff027807 */ /* 0x004fc80000000000 */
[----:B------:R-:W-:-:S07]  /*15f0*/  LOP3.LUT R11, R11, R2, RZ, 0x3c, !PT ;  /* 0x000000020b0b7212 */ /* 0x000fce00078e3cff */
.L_x_18:
[----:B------:R-:W-:Y:S01]  /*1600*/  UMOV UR4, 0x400 ;  /* 0x0000040000047882 */ /* 0x000fe20000000000 */
[----:B------:R-:W-:Y:S01]  /*1610*/  SHF.L.U32 R2, R17, 0x1f, RZ ;  /* 0x0000001f11027819 */ /* 0x000fe200000006ff */
[----:B-1----:R-:W-:Y:S01]  /*1620*/  ULEA UR4, UR37, UR4, 0x18 ;  /* 0x0000000425047291 */ /* 0x002fe2000f8ec0ff */
[----:B------:R-:W-:Y:S01]  /*1630*/  R2UR UR35, R15 ;  /* 0x000000000f2372ca */ /* 0x000fe200000e0000 */
[----:B------:R-:W-:Y:S01]  /*1640*/  UISETP.GE.U32.AND UP0, UPT, UR13, 0xff, UPT ;  /* 0x000000ff0d00788c */ /* 0x000fe2000bf06070 */
[----:B------:R-:W-:Y:S01]  /*1650*/  R2UR UR19, R14 ;  /* 0x000000000e1372ca */ /* 0x000fe200000e0000 */
[----:B------:R-:W-:Y:S01]  /*1660*/  ULEA UR8, UR6, UR4, 0x3 ;  /* 0x0000000406087291 */ /* 0x000fe2000f8e18ff */
[----:B------:R-:W-:-:S08]  /*1670*/  UMOV UR29, URZ ;  /* 0x000000ff001d7c82 */ /* 0x000fd00008000000 */
[----:B------:R1:W2:Y:S01]  /*1680*/  SYNCS.PHASECHK.TRANS64.TRYWAIT P0, [UR8+0x18], R2 ;  /* 0x00001802ff0075a7 */ /* 0x0002a20008001108 */
[----:B------:R-:W-:Y:S02]  /*1690*/  USHF.L.U32 UR35, UR35, 0x7, URZ ;  /* 0x0000000723237899 */ /* 0x000fe400080006ff */
[----:B------:R-:W-:Y:S01]  /*16a0*/  USHF.L.U32 UR19, UR19, 0x6, URZ ;  /* 0x0000000613137899 */ /* 0x000fe200080006ff */
[----:B------:R-:W-:Y:S11]  /*16b0*/  BRA.U !UP0, `(.L_x_20) ;  /* 0x0000000108d87547 */ /* 0x000ff6000b800000 */
[----:B------:R-:W-:Y:S01]  /*16c0*/  UMOV UR21, URZ ;  /* 0x000000ff00157c82 */ /* 0x000fe20008000000 */
[----:B------:R-:W-:-:S05]  /*16d0*/  UMOV UR42, UR6 ;  /* 0x00000006002a7c82 */ /* 0x000fca0008000000 */
.L_x_25:
[----:B-1----:R-:W-:Y:S01]  /*16e0*/  ULEA UR33, UR42, UR4, 0x3 ;  /* 0x000000042a217291 */ /* 0x002fe2000f8e18ff */
[----:B--2---:R-:W-:Y:S01]  /*16f0*/  @!P5 MOV R3, 0xc000 ;  /* 0x0000c0000003d802 */ /* 0x004fe20000000f00 */
[----:B--2---:R-:W-:Y:S10]  /*1700*/  @P0 BRA `(.L_x_21) ;  /* 0x00000000000c0947 */ /* 0x004ff40003800000 */
[----:B------:R-:W-:-:S04]  /*1710*/  SHF.L.U32 R4, R17, 0x1f, RZ ;  /* 0x0000001f11047819 */ /* 0x000fc800000006ff */
[----:B------:R-:W2:Y:S02]  /*1720*/  SYNCS.PHASECHK.TRANS64.TRYWAIT P0, [UR33+0x18], R4 ;  /* 0x00001804ff0075a7 */ /* 0x000ea40008001121 */
[----:B--2---:R-:W-:Y:S05]  /*1730*/  @!P0 BRA `(.L_x_22) ;  /* 0x0000005c00fc8947 */ /* 0x004fea0003800000 */
.L_x_21:
[----:B------:R2:W-:Y:S01]  /*1740*/  @!P5 SYNCS.ARRIVE.TRANS64 RZ, [UR33], R3 ;  /* 0x00000003ffffd9a7 */ /* 0x0005e20008000021 */
[----:B------:R-:W-:Y:S04]  /*1750*/  BSSY.RECONVERGENT B0, `(.L_x_23) ;  /* 0x0000003000007945 */ /* 0x000fe80003800200 */
[----:B------:R-:W-:Y:S05]  /*1760*/  @P4 BRA `(.L_x_24) ;  /* 0x0000000000044947 */ /* 0x000fea0003800000 */
[----:B------:R-:W-:Y:S05]  /*1770*/  BPT.TRAP 0x1 ;  /* 0x000000040000795c */ /* 0x000fea0000300000 */
.L_x_24:
[----:B------:R-:W-:Y:S05]  /*1780*/  BSYNC.RECONVERGENT B0 ;  /* 0x0000000000007941 */ /* 0x000fea0003800200 */
.L_x_23:
[----:B------:R-:W-:Y:S02]  /*1790*/  UIADD3 UR6, UPT, UPT, UR42, 0x1, URZ ;  /* 0x000000012a067890 */ /* 0x000fe4000fffe0ff */
[----:B------:R-:W-:Y:S02]  /*17a0*/  ULEA UR24, UR42, UR4, 0xf ;  /* 0x000000042a187291 */ /* 0x000fe4000f8e78ff */
[----:B------:R-:W-:Y:S02]  /*17b0*/  UISETP.NE.AND UP0, UPT, UR6, 0x3, UPT ;  /* 0x000000030600788c */ /* 0x000fe4000bf05270 */
[----:B------:R-:W-:Y:S02]  /*17c0*/  UIADD3 UR40, UP1, UPT, UR22, 0x80, URZ ;  /* 0x0000008016287890 */ /* 0x000fe4000ff3e0ff */
[----:B------:R-:W-:Y:S02]  /*17d0*/  USEL UR9, URZ, 0x1, UP0 ;  /* 0x00000001ff097887 */ /* 0x000fe40008000000 */
[----:B------:R-:W-:-:S02]  /*17e0*/  USEL UR6, UR6, URZ, UP0 ;  /* 0x000000ff06067287 */ /* 0x000fc40008000000 */
[----:B------:R-:W-:Y:S02]  /*17f0*/  USHF.L.U32 UR34, UR21, 0x7, URZ ;  /* 0x0000000715227899 */ /* 0x000fe400080006ff */
[----:B------:R-:W-:Y:S01]  /*1800*/  ULEA UR8, UR6, UR4, 0x3 ;  /* 0x0000000406087291 */ /* 0x000fe2000f8e18ff */
[----:B------:R-:W-:Y:S01]  /*1810*/  LOP3.LUT R17, R17, UR9, RZ, 0x3c, !PT ;  /* 0x0000000911117c12 */ /* 0x000fe2000f8e3cff */
[----:B------:R-:W-:Y:S02]  /*1820*/  UIADD3 UR38, UP0, UPT, UR22, 0x180, URZ ;  /* 0x0000018016267890 */ /* 0x000fe4000ff1e0ff */
[----:B------:R-:W-:Y:S01]  /*1830*/  UIADD3.X UR41, UPT, UPT, URZ, UR23, URZ, UP1, !UPT ;  /* 0x00000017ff297290 */ /* 0x000fe20008ffe4ff */
[----:B-1----:R-:W-:Y:S01]  /*1840*/  SHF.L.U32 R2, R17, 0x1f, RZ ;  /* 0x0000001f11027819 */ /* 0x002fe200000006ff */
[----:B------:R-:W-:Y:S02]  /*1850*/  UIADD3 UR32, UPT, UPT, UR24, 0x6400, URZ ;  /* 0x0000640018207890 */ /* 0x000fe4000fffe0ff */
[----:B------:R-:W-:Y:S01]  /*1860*/  UIADD3 UR26, UPT, UPT, UR34, 0x40, URZ ;  /* 0x00000040221a7890 */ /* 0x000fe2000fffe0ff */
[----:B------:R1:W1:Y:S01]  /*1870*/  SYNCS.PHASECHK.TRANS64.TRYWAIT P0, [UR8+0x18], R2 ;  /* 0x00001802ff0075a7 */ /* 0x0002620008001108 */
[----:B------:R-:W-:-:S02]  /*1880*/  ULEA UR8, UR42, UR4, 0xe ;  /* 0x000000042a087291 */ /* 0x000fc4000f8e70ff */
[----:B------:R-:W-:Y:S02]  /*1890*/  UIADD3 UR24, UPT, UPT, UR24, 0xa400, URZ ;  /* 0x0000a40018187890 */ /* 0x000fe4000fffe0ff */
[----:B------:R-:W-:Y:S02]  /*18a0*/  UIADD3.X UR39, UPT, UPT, URZ, UR23, URZ, UP0, !UPT ;  /* 0x00000017ff277290 */ /* 0x000fe400087fe4ff */
[----:B------:R-:W-:Y:S02]  /*18b0*/  UIADD3 UR16, UPT, UPT, UR8, 0x1e400, URZ ;  /* 0x0001e40008107890 */ /* 0x000fe4000fffe0ff */
[----:B------:R-:W-:Y:S01]  /*18c0*/  UIADD3 UR8, UPT, UPT, UR8, 0x20400, URZ ;  /* 0x0002040008087890 */ /* 0x000fe2000fffe0ff */
[----:B------:R-:W-:Y:S01]  /*18d0*/  UMOV UR30, 0x0 ;  /* 0x00000000001e7882 */ /* 0x000fe20000000000 */
[----:B------:R-:W-:Y:S01]  /*18e0*/  UMOV UR31, 0x10000000 ;  /* 0x10000000001f7882 */ /* 0x000fe20000000000 */
[----:B------:R-:W-:Y:S01]  /*18f0*/  UMOV UR25, UR33 ;  /* 0x0000002100197c82 */ /* 0x000fe20008000000 */
[----:B------:R-:W-:Y:S01]  /*1900*/  UMOV UR27, UR35 ;  /* 0x00000023001b7c82 */ /* 0x000fe20008000000 */
[----:B------:R-:W-:Y:S01]  /*1910*/  UMOV UR28, UR36 ;  /* 0x00000024001c7c82 */ /* 0x000fe20008000000 */
[----:B------:R-:W-:Y:S01]  /*1920*/  UMOV UR17, UR33 ;  /* 0x0000002100117c82 */ /* 0x000fe20008000000 */
[----:B------:R-:W-:Y:S01]  /*1930*/  UMOV UR20, UR36 ;  /* 0x0000002400147c82 */ /* 0x000fe20008000000 */
[----:B------:R-:W-:Y:S01]  /*1940*/  UMOV UR18, UR34 ;  /* 0x0000002200127c82 */ /* 0x000fe20008000000 */
[----:B------:R1:W-:Y:S01]  /*1950*/  UTMALDG.3D [UR32], [UR40], desc[UR30] ;  /* 0x00001e20280075b4 */ /* 0x0003e20008011000 */
[----:B------:R-:W-:Y:S01]  /*1960*/  UMOV UR11, UR19 ;  /* 0x00000013000b7c82 */ /* 0x000fe20008000000 */
[----:B------:R-:W-:Y:S01]  /*1970*/  UMOV UR12, UR36 ;  /* 0x00000024000c7c82 */ /* 0x000fe20008000000 */
[----:B------:R-:W-:Y:S01]  /*1980*/  UMOV UR9, UR33 ;  /* 0x0000002100097c82 */ /* 0x000fe20008000000 */
[----:B------:R-:W-:Y:S01]  /*1990*/  UMOV UR10, UR26 ;  /* 0x0000001a000a7c82 */ /* 0x000fe20008000000 */
[----:B------:R-:W-:Y:S01]  /*19a0*/  UIADD3 UR21, UPT, UPT, UR21, 0x1, URZ ;  /* 0x0000000115157890 */ /* 0x000fe2000fffe0ff */
[----:B------:R-:W-:Y:S01]  /*19b0*/  UMOV UR29, UR5 ;  /* 0x00000005001d7c82 */ /* 0x000fe20008000000 */
[----:B------:R1:W-:Y:S02]  /*19c0*/  UTMALDG.3D [UR24], [UR40], desc[UR30] ;  /* 0x00001e18280075b4 */ /* 0x0003e40008011000 */
[----:B------:R-:W-:Y:S01]  /*19d0*/  UISETP.NE.AND UP0, UPT, UR21, UR5, UPT ;  /* 0x000000051500728c */ /* 0x000fe2000bf05270 */
[----:B------:R-:W-:Y:S01]  /*19e0*/  UMOV UR42, UR6 ;  /* 0x00000006002a7c82 */ /* 0x000fe20008000000 */
[----:B------:R1:W-:Y:S01]  /*19f0*/  UTMALDG.3D [UR16], [UR38], desc[UR30] ;  /* 0x00001e10260075b4 */ /* 0x0003e20008011000 */
[----:B------:R1:W-:Y:S06]  /*1a00*/  UTMALDG.3D [UR8], [UR38], desc[UR30] ;  /* 0x00001e08260075b4 */ /* 0x0003ec0008011000 */
[----:B------:R-:W-:Y:S05]  /*1a10*/  BRA.U UP0, `(.L_x_25) ;  /* 0xfffffffd00307547 */ /* 0x000fea000b83ffff */
.L_x_20:
[----:B-1----:R-:W-:Y:S01]  /*1a20*/  ULEA UR8, UR6, UR4, 0x3 ;  /* 0x0000000406087291 */ /* 0x002fe2000f8e18ff */
[----:B------:R-:W-:Y:S01]  /*1a30*/  SHF.L.U32 R2, R17, 0x1f, RZ ;  /* 0x0000001f11027819 */ /* 0x000fe200000006ff */
[----:B------:R-:W-:Y:S01]  /*1a40*/  @!P1 SYNCS.ARRIVE.TRANS64.A1T0 RZ, [UR4+0x68], RZ ;  /* 0x000068ffffff99a7 */ /* 0x000fe20008100004 */
[----:B------:R-:W-:-:S06]  /*1a50*/  UISETP.GT.AND UP0, UPT, UR15, UR14, UPT ;  /* 0x0000000e0f00728c */ /* 0x000fcc000bf04270 */
[----:B--2---:R1:W2:Y:S03]  /*1a60*/  SYNCS.PHASECHK.TRANS64.TRYWAIT P0, [UR8+0x18], R2 ;  /* 0x00001802ff0075a7 */ /* 0x0042a60008001108 */
[----:B------:R-:W-:Y:S05]  /*1a70*/  BRA.U !UP0, `(.L_x_26) ;  /* 0x0000000108d47547 */ /* 0x000fea000b800000 */
[----:B------:R-:W-:Y:S01]  /*1a80*/  UIADD3 UR21, UPT, UPT, UR7, UR29, URZ ;  /* 0x0000001d07157290 */ /* 0x000fe2000fffe0ff */
[----:B------:R-:W-:-:S11]  /*1a90*/  UMOV UR42, UR6 ;  /* 0x00000006002a7c82 */ /* 0x000fd60008000000 */
.L_x_31:
[----:B-1----:R-:W-:Y:S01]  /*1aa0*/  ULEA UR33, UR42, UR4, 0x3 ;  /* 0x000000042a217291 */ /* 0x002fe2000f8e18ff */
[----:B--2---:R-:W-:Y:S01]  /*1ab0*/  @!P5 MOV R3, 0xc000 ;  /* 0x0000c0000003d802 */ /* 0x004fe20000000f00 */
[----:B--2---:R-:W-:Y:S10]  /*1ac0*/  @P0 BRA `(.L_x_27) ;  /* 0x00000000000c0947 */ /* 0x004ff40003800000 */
[----:B------:R-:W-:-:S04]  /*1ad0*/  SHF.L.U32 R4, R17, 0x1f, RZ ;  /* 0x0000001f11047819 */ /* 0x000fc800000006ff */
[----:B------:R-:W2:Y:S02]  /*1ae0*/  SYNCS.PHASECHK.TRANS64.TRYWAIT P0, [UR33+0x18], R4 ;  /* 0x00001804ff0075a7 */ /* 0x000ea40008001121 */
[----:B--2---:R-:W-:Y:S05]  /*1af0*/  @!P0 BRA `(.L_x_28) ;  /* 0x0000005c00248947 */ /* 0x004fea0003800000 */
.L_x_27:
[----:B------:R2:W-:Y:S01]  /*1b00*/  @!P5 SYNCS.ARRIVE.TRANS64 RZ, [UR33], R3 ;  /* 0x00000003ffffd9a7 */ /* 0x0005e20008000021 */
[----:B------:R-:W-:Y:S04]  /*1b10*/  BSSY.RECONVERGENT B0, `(.L_x_29) ;  /* 0x0000003000007945 */ /* 0x000fe80003800200 */
[----:B------:R-:W-:Y:S05]  /*1b20*/  @P4 BRA `(.L_x_30) ;  /* 0x0000000000044947 */ /* 0x000fea0003800000 */
[----:B------:R-:W-:Y:S05]  /*1b30*/  BPT.TRAP 0x1 ;  /* 0x000000040000795c */ /* 0x000fea0000300000 */
.L_x_30:
[----:B------:R-:W-:Y:S05]  /*1b40*/  BSYNC.RECONVERGENT B0 ;  /* 0x0000000000007941 */ /* 0x000fea0003800200 */
.L_x_29:
        /* <DEDUP_REMOVED lines=32> */
[----:B------:R-:W-:Y:S01]  /*1d50*/  UMOV UR10, UR26 ;  /* 0x0000001a000a7c82 */ /* 0x000fe20008000000 */
[----:B------:R-:W-:Y:S01]  /*1d60*/  UIADD3 UR29, UPT, UPT, UR29, 0x1, URZ ;  /* 0x000000011d1d7890 */ /* 0x000fe2000fffe0ff */
[----:B------:R1:W-:Y:S01]  /*1d70*/  UTMALDG.3D [UR24], [UR40], desc[UR30] ;  /* 0x00001e18280075b4 */ /* 0x0003e20008011000 */
[----:B------:R-:W-:-:S02]  /*1d80*/  UMOV UR42, UR6 ;  /* 0x00000006002a7c82 */ /* 0x000fc40008000000 */
[----:B------:R-:W-:Y:S01]  /*1d90*/  UISETP.NE.AND UP0, UPT, UR29, UR21, UPT ;  /* 0x000000151d00728c */ /* 0x000fe2000bf05270 */
[----:B------:R1:W-:Y:S01]  /*1da0*/  UTMALDG.3D [UR16], [UR38], desc[UR30] ;  /* 0x00001e10260075b4 */ /* 0x0003e20008011000 */
[----:B------:R1:W-:Y:S07]  /*1db0*/  UTMALDG.3D [UR8], [UR38], desc[UR30] ;  /* 0x00001e08260075b4 */ /* 0x0003ee0008011000 */
[----:B------:R-:W-:Y:S05]  /*1dc0*/  BRA.U UP0, `(.L_x_31) ;  /* 0xfffffffd00347547 */ /* 0x000fea000b83ffff */
.L_x_26:
[C---:B-1----:R-:W-:Y:S01]  /*1dd0*/  LEA R2, R16.reuse, UR4, 0x3 ;  /* 0x0000000410027c11 */ /* 0x042fe2000f8e18ff */
[----:B------:R-:W-:Y:S01]  /*1de0*/  NOP ;  /* 0x0000000000007918 */ /* 0x000fe20000000000 */
[----:B--2---:R-:W-:Y:S02]  /*1df0*/  SHF.L.U32 R3, R13, 0x1f, RZ ;  /* 0x0000001f0d037819 */ /* 0x004fe400000006ff */
[----:B------:R-:W-:Y:S02]  /*1e00*/  LEA R4, R16, UR4, 0x4 ;  /* 0x0000000410047c11 */ /* 0x000fe4000f8e20ff */
[----:B------:R-:W1:Y:S02]  /*1e10*/  SYNCS.PHASECHK.TRANS64.TRYWAIT P0, [R2+URZ+0x70], R3 ;  /* 0x00007003020075a7 */ /* 0x000e6400080011ff */
[----:B-1----:R-:W-:Y:S05]  /*1e20*/  @!P0 BRA `(.L_x_32) ;  /* 0x0000005800708947 */ /* 0x002fea0003800000 */
.L_x_117:
[----:B------:R-:W2:Y:S01]  /*1e30*/  LDS.128 R4, [R4+0x100] ;  /* 0x0001000004047984 */ /* 0x000ea20000000c00 */
[----:B---3--:R-:W-:Y:S01]  /*1e40*/  ISETP.GE.AND P0, PT, R40, 0x1, PT ;  /* 0x000000012800780c */ /* 0x008fe20003f06270 */
[----:B-1----:R-:W-:Y:S01]  /*1e50*/  VIADD R2, R2, 0x80 ;  /* 0x0000008002027836 */ /* 0x002fe20000000000 */
[----:B------:R-:W-:Y:S01]  /*1e60*/  @!PT LDS RZ, [RZ] ;  /* 0x00000000fffff984 */ /* 0x000fe20000000800 */
[----:B------:R-:W-:Y:S01]  /*1e70*/  @!PT LDS RZ, [RZ] ;  /* 0x00000000fffff984 */ /* 0x000fe20000000800 */
[----:B------:R-:W-:Y:S01]  /*1e80*/  @!PT LDS RZ, [RZ] ;  /* 0x00000000fffff984 */ /* 0x000fe20000000800 */
[----:B------:R-:W-:Y:S01]  /*1e90*/  @!PT LDS RZ, [RZ] ;  /* 0x00000000fffff984 */ /* 0x000fe20000000800 */
[----:B------:R1:W-:Y:S06]  /*1ea0*/  MEMBAR.ALL.CTA ;  /* 0x0000000000007992 */ /* 0x0003ec0000008000 */
[----:B-1----:R-:W1:Y:S01]  /*1eb0*/  FENCE.VIEW.ASYNC.S ;  /* 0x00000000000073c6 */ /* 0x002e620000000000 */
[----:B------:R-:W-:-:S04]  /*1ec0*/  PRMT R2, RZ, 0x654, R2 ;  /* 0x00000654ff027816 */ /* 0x000fc80000000002 */
[----:B-1----:R1:W-:Y:S01]  /*1ed0*/  SYNCS.ARRIVE.TRANS64.RED.A1T0 RZ, [R2+URZ], RZ ;  /* 0x000000ff02ff79a7 */ /* 0x0023e200081004ff */
[----:B--2---:R-:W-:-:S13]  /*1ee0*/  LOP3.LUT P2, RZ, R6, 0x1, RZ, 0xc0, !PT ;  /* 0x0000000106ff7812 */ /* 0x004fda000784c0ff */
[----:B------:R-:W-:Y:S01]  /*1ef0*/  @P2 SHF.R.U32.HI R3, RZ, 0x10, R5 ;  /* 0x00000010ff032819 */ /* 0x000fe20000011605 */
[----:B------:R-:W-:Y:S01]  /*1f00*/  VOTEU.ANY UP0, P2 ;  /* 0x0000000000ff7886 */ /* 0x000fe20001000100 */
[----:B------:R-:W-:Y:S02]  /*1f10*/  @P2 MOV R10, R4 ;  /* 0x00000004000a2202 */ /* 0x000fe40000000f00 */
[----:B------:R-:W-:Y:S02]  /*1f20*/  @P2 R2UR.BROADCAST UR8, R3 ;  /* 0x00000000030822ca */ /* 0x000fe400008e0000 */
[----:B------:R-:W-:-:S11]  /*1f30*/  @P2 LOP3.LUT R9, R5, 0xffff, RZ, 0xc0, !PT ;  /* 0x0000ffff05092812 */ /* 0x000fd600078ec0ff */
[----:B------:R-:W-:Y:S01]  /*1f40*/  @UP0 UMOV UR36, UR8 ;  /* 0x0000000800240c82 */ /* 0x000fe20008000000 */
[----:B-1----:R-:W-:Y:S05]  /*1f50*/  @!P0 BRA `(.L_x_33) ;  /* 0x0000000000b88947 */ /* 0x002fea0003800000 */
[----:B------:R-:W4:Y:S01]  /*1f60*/  LDC.64 R4, c[0x0][0xb18] ;  /* 0x0002c600ff047b82 */ /* 0x000f220000000a00 */
[----:B------:R-:W-:-:S07]  /*1f70*/  ISETP.NE.AND P3, PT, R40, 0x1, PT ;  /* 0x000000012800780c */ /* 0x000fce0003f65270 */
[----:B------:R-:W1:Y:S08]  /*1f80*/  LDC.64 R6, c[0x0][0xb10] ;  /* 0x0002c400ff067b82 */ /* 0x000e700000000a00 */
[----:B------:R-:W2:Y:S08]  /*1f90*/  LDC R14, c[0x0][0xb20] ;  /* 0x0002c800ff0e7b82 */ /* 0x000eb00000000800 */
[----:B------:R-:W3:Y:S01]  /*1fa0*/  LDC R15, c[0x0][0xb0c] ;  /* 0x0002c300ff0f7b82 */ /* 0x000ee20000000800 */
[----:B----4-:R-:W-:Y:S01]  /*1fb0*/  IMAD.HI.U32 R19, R0, R5, RZ ;  /* 0x0000000500137227 */ /* 0x010fe200078e00ff */
[----:B------:R-:W-:-:S03]  /*1fc0*/  ISETP.NE.AND P0, PT, R4, 0x1, PT ;  /* 0x000000010400780c */ /* 0x000fc60003f05270 */
[----:B------:R-:W-:-:S03]  /*1fd0*/  IMAD.HI.U32 R5, R9, R5, RZ ;  /* 0x0000000509057227 */ /* 0x000fc600078e00ff */
[----:B------:R-:W4:Y:S01]  /*1fe0*/  LDC.64 R2, c[0x0][0xb28] ;  /* 0x0002ca00ff027b82 */ /* 0x000f220000000a00 */
[----:B-1----:R-:W-:-:S04]  /*1ff0*/  IMAD.HI.U32 R20, R8, R6, RZ ;  /* 0x0000000608147227 */ /* 0x002fc800078e00ff */
[----:B------:R-:W-:Y:S01]  /*2000*/  IMAD.HI.U32 R21, R10, R6, RZ ;  /* 0x000000060a157227 */ /* 0x000fe200078e00ff */
[----:B------:R-:W-:Y:S02]  /*2010*/  SHF.R.U32.HI R20, RZ, R7, R20 ;  /* 0x00000007ff147219 */ /* 0x000fe40000011614 */
[-C--:B--2---:R-:W-:Y:S02]  /*2020*/  SHF.R.U32.HI R19, RZ, R14.reuse, R19 ;  /* 0x0000000eff137219 */ /* 0x084fe40000011613 */
[----:B------:R-:W-:Y:S02]  /*2030*/  SHF.R.U32.HI R5, RZ, R14, R5 ;  /* 0x0000000eff057219 */ /* 0x000fe40000011605 */
[----:B------:R-:W-:Y:S02]  /*2040*/  SEL R19, R0, R19, !P0 ;  /* 0x0000001300137207 */ /* 0x000fe40004000000 */
[----:B------:R-:W-:Y:S02]  /*2050*/  SHF.R.U32.HI R21, RZ, R7, R21 ;  /* 0x00000007ff157219 */ /* 0x000fe40000011615 */
[----:B---3--:R-:W-:-:S02]  /*2060*/  ISETP.NE.AND P1, PT, R15, 0x1, PT ;  /* 0x000000010f00780c */ /* 0x008fc40003f25270 */
[----:B------:R-:W-:Y:S02]  /*2070*/  SEL R5, R9, R5, !P0 ;  /* 0x0000000509057207 */ /* 0x000fe40004000000 */
[----:B------:R-:W-:Y:S02]  /*2080*/  SEL R20, R8, R20, !P1 ;  /* 0x0000001408147207 */ /* 0x000fe40004800000 */
[----:B------:R-:W-:Y:S01]  /*2090*/  SEL R21, R10, R21, !P1 ;  /* 0x000000150a157207 */ /* 0x000fe20004800000 */
[----:B----4-:R-:W-:-:S04]  /*20a0*/  IMAD.HI.U32 R18, R19, R2, RZ ;  /* 0x0000000213127227 */ /* 0x010fc800078e00ff */
        /* <DEDUP_REMOVED lines=10> */
[----:B------:R-:W-:-:S04]  /*2150*/  @!P0 IMAD.HI.U32 R7, R21, R2, RZ ;  /* 0x0000000215078227 */ /* 0x000fc800078e00ff */
[----:B------:R-:W-:Y:S01]  /*2160*/  IMAD.MOV R2, RZ, RZ, -R6 ;  /* 0x000000ffff027224 */ /* 0x000fe200078e0a06 */
[----:B------:R-:W-:Y:S02]  /*2170*/  @!P0 SHF.R.U32.HI R3, RZ, R3, R7 ;  /* 0x00000003ff038219 */ /* 0x000fe40000011607 */
[----:B------:R-:W-:Y:S01]  /*2180*/  IADD3 R7, PT, PT, -R5, RZ, RZ ;  /* 0x000000ff05077210 */ /* 0x000fe20007ffe1ff */
[----:B------:R-:W-:Y:S01]  /*2190*/  IMAD R2, R40, R2, R5 ;  /* 0x0000000228027224 */ /* 0x000fe200078e0205 */
        /* <DEDUP_REMOVED lines=10> */
.L_x_33:
[----:B------:R-:W1:Y:S02]  /*2240*/  LDCU UR8, c[0x0][0xb30] ;  /* 0x00016600ff0877ac */ /* 0x000e640008000800 */
[----:B-1----:R-:W-:-:S09]  /*2250*/  UISETP.NE.AND UP0, UPT, UR8, 0x1, UPT ;  /* 0x000000010800788c */ /* 0x002fd2000bf05270 */
[----:B------:R-:W-:Y:S05]  /*2260*/  BRA.U UP0, `(.L_x_34) ;  /* 0x0000000100407547 */ /* 0x000fea000b800000 */
[----:B------:R-:W1:Y:S08]  /*2270*/  LDC.64 R4, c[0x0][0xb10] ;  /* 0x0002c400ff047b82 */ /* 0x000e700000000a00 */
[----:B------:R-:W2:Y:S08]  /*2280*/  LDC.64 R2, c[0x0][0xb18] ;  /* 0x0002c600ff027b82 */ /* 0x000eb00000000a00 */
[----:B------:R-:W3:Y:S08]  /*2290*/  LDC R6, c[0x0][0xb20] ;  /* 0x0002c800ff067b82 */ /* 0x000ef00000000800 */
[----:B------:R-:W4:Y:S01]  /*22a0*/  LDC R7, c[0x0][0xb0c] ;  /* 0x0002c300ff077b82 */ /* 0x000f220000000800 */
[----:B-1----:R-:W-:-:S05]  /*22b0*/  IMAD.HI.U32 R4, R10, R4, RZ ;  /* 0x000000040a047227 */ /* 0x002fca00078e00ff */
[----:B------:R-:W-:Y:S01]  /*22c0*/  SHF.R.U32.HI R4, RZ, R5, R4 ;  /* 0x00000005ff047219 */ /* 0x000fe20000011604 */
[----:B--2---:R-:W-:Y:S01]  /*22d0*/  IMAD.HI.U32 R3, R9, R3, RZ ;  /* 0x0000000309037227 */ /* 0x004fe200078e00ff */
[----:B------:R-:W-:-:S04]  /*22e0*/  ISETP.NE.AND P0, PT, R2, 0x1, PT ;  /* 0x000000010200780c */ /* 0x000fc80003f05270 */
[----:B---3--:R-:W-:-:S04]  /*22f0*/  SHF.R.U32.HI R3, RZ, R6, R3 ;  /* 0x00000006ff037219 */ /* 0x008fc80000011603 */
[----:B------:R-:W-:Y:S02]  /*2300*/  SEL R3, R9, R3, !P0 ;  /* 0x0000000309037207 */ /* 0x000fe40004000000 */
[----:B----4-:R-:W-:-:S04]  /*2310*/  ISETP.NE.AND P1, PT, R7, 0x1, PT ;  /* 0x000000010700780c */ /* 0x010fc80003f25270 */
[----:B------:R-:W-:-:S05]  /*2320*/  SEL R4, R10, R4, !P1 ;  /* 0x000000040a047207 */ /* 0x000fca0004800000 */
[----:B------:R-:W-:Y:S02]  /*2330*/  IMAD.IADD R5, R3, 0x1, -R4 ;  /* 0x0000000103057824 */ /* 0x000fe400078e0a04 */
[----:B------:R-:W-:Y:S02]  /*2340*/  IMAD.IADD R3, R4, 0x1, -R3 ;  /* 0x0000000104037824 */ /* 0x000fe400078e0a03 */
[----:B------:R-:W-:Y:S02]  /*2350*/  IMAD R10, R5, R7, R10 ;  /* 0x00000007050a7224 */ /* 0x000fe400078e020a */
[----:B------:R-:W-:-:S07]  /*2360*/  IMAD R9, R3, R2, R9 ;  /* 0x0000000203097224 */ /* 0x000fce00078e0209 */
.L_x_34:
[----:B------:R-:W-:Y:S01]  /*2370*/  VIADD R16, R16, 0x1 ;  /* 0x0000000110107836 */ /* 0x000fe20000000000 */
[----:B------:R-:W-:Y:S01]  /*2380*/  PLOP3.LUT P1, PT, PT, PT, PT, 0x80, 0x8 ;  /* 0x000000000008781c */ /* 0x000fe20003f2f070 */
[----:B------:R-:W-:Y:S02]  /*2390*/  IMAD.IADD R15, R10, 0x1, R87 ;  /* 0x000000010a0f7824 */ /* 0x000fe400078e0257 */
[----:B------:R-:W-:Y:S01]  /*23a0*/  IMAD.IADD R14, R9, 0x1, R86 ;  /* 0x00000001090e7824 */ /* 0x000fe200078e0256 */
[----:B------:R-:W-:-:S04]  /*23b0*/  ISETP.NE.AND P0, PT, R16, 0x2, PT ;  /* 0x000000021000780c */ /* 0x000fc80003f05270 */
[----:B------:R-:W-:Y:S02]  /*23c0*/  SEL R2, RZ, 0x1, P0 ;  /* 0x00000001ff027807 */ /* 0x000fe40000000000 */
[----:B------:R-:W-:Y:S02]  /*23d0*/  SEL R16, R16, RZ, P0 ;  /* 0x000000ff10107207 */ /* 0x000fe40000000000 */
[----:B------:R-:W-:Y:S01]  /*23e0*/  LOP3.LUT R13, R13, R2, RZ, 0x3c, !PT ;  /* 0x000000020d0d7212 */ /* 0x000fe200078e3cff */
[----:B------:R-:W-:Y:S06]  /*23f0*/  @P2 BRA `(.L_x_35) ;  /* 0xfffffff000402947 */ /* 0x000fec000383ffff */
[----:B------:R-:W-:Y:S01]  /*2400*/  UIADD3 UR4, UPT, UPT, UR4, 0x18, URZ ;  /* 0x0000001804047890 */ /* 0x000fe2000fffe0ff */
[----:B------:R-:W-:-:S03]  /*2410*/  SHF.L.U32 R2, R17, 0x1f, RZ ;  /* 0x0000001f11027819 */ /* 0x000fc600000006ff */
[----:B------:R-:W-:-:S09]  /*2420*/  ULEA UR5, UR6, UR4, 0x3 ;  /* 0x0000000406057291 */ /* 0x000fd2000f8e18ff */
[----:B------:R-:W1:Y:S02]  /*2430*/  SYNCS.PHASECHK.TRANS64.TRYWAIT P0, [UR5], R2 ;  /* 0x00000002ff0075a7 */ /* 0x000e640008001105 */
[----:B-1----:R-:W-:Y:S05]  /*2440*/  @!P0 BRA `(.L_x_36) ;  /* 0x0000005000fc8947 */ /* 0x002fea0003800000 */
.L_x_119:
[----:B------:R-:W-:-:S04]  /*2450*/  UIADD3 UR6, UPT, UPT, UR6, 0x1, URZ ;  /* 0x0000000106067890 */ /* 0x000fc8000fffe0ff */
[----:B------:R-:W-:-:S04]  /*2460*/  UISETP.NE.AND UP0, UPT, UR6, 0x3, UPT ;  /* 0x000000030600788c */ /* 0x000fc8000bf05270 */
[----:B------:R-:W-:Y:S02]  /*2470*/  USEL UR7, URZ, 0x1, UP0 ;  /* 0x00000001ff077887 */ /* 0x000fe40008000000 */
[----:B------:R-:W-:-:S04]  /*2480*/  USEL UR6, UR6, URZ, UP0 ;  /* 0x000000ff06067287 */ /* 0x000fc80008000000 */
[----:B------:R-:W-:Y:S01]  /*2490*/  ULEA UR5, UR6, UR4, 0x3 ;  /* 0x0000000406057291 */ /* 0x000fe2000f8e18ff */
[----:B------:R-:W-:-:S04]  /*24a0*/  LOP3.LUT R17, R17, UR7, RZ, 0x3c, !PT ;  /* 0x0000000711117c12 */ /* 0x000fc8000f8e3cff */
[----:B-1----:R-:W-:-:S04]  /*24b0*/  SHF.L.U32 R2, R17, 0x1f, RZ ;  /* 0x0000001f11027819 */ /* 0x002fc800000006ff */
[----:B------:R-:W1:Y:S02]  /*24c0*/  SYNCS.PHASECHK.TRANS64.TRYWAIT P0, [UR5], R2 ;  /* 0x00000002ff0075a7 */ /* 0x000e640008001105 */
[----:B-1----:R-:W-:Y:S05]  /*24d0*/  @!P0 BRA `(.L_x_37) ;  /* 0x0000005000f08947 */ /* 0x002fea0003800000 */
.L_x_121:
[----:B------:R-:W-:-:S04]  /*24e0*/  UIADD3 UR6, UPT, UPT, UR6, 0x1, URZ ;  /* 0x0000000106067890 */ /* 0x000fc8000fffe0ff */
[----:B------:R-:W-:-:S04]  /*24f0*/  UISETP.NE.AND UP0, UPT, UR6, 0x3, UPT ;  /* 0x000000030600788c */ /* 0x000fc8000bf05270 */
[----:B------:R-:W-:Y:S02]  /*2500*/  USEL UR5, URZ, 0x1, UP0 ;  /* 0x00000001ff057887 */ /* 0x000fe40008000000 */
[----:B------:R-:W-:-:S04]  /*2510*/  USEL UR6, UR6, URZ, UP0 ;  /* 0x000000ff06067287 */ /* 0x000fc80008000000 */
[----:B------:R-:W-:Y:S01]  /*2520*/  ULEA UR6, UR6, UR4, 0x3 ;  /* 0x0000000406067291 */ /* 0x000fe2000f8e18ff */
[----:B-1----:R-:W-:-:S04]  /*2530*/  LOP3.LUT R2, R17, UR5, RZ, 0x3c, !PT ;  /* 0x0000000511027c12 */ /* 0x002fc8000f8e3cff */
[----:B------:R-:W-:Y:S01]  /*2540*/  SHF.L.U32 R2, R2, 0x1f, RZ ;  /* 0x0000001f02027819 */ /* 0x000fe200000006ff */
[----:B----4-:R-:W-:-:S07]  /*2550*/  IMAD.U32 R0, RZ, RZ, UR6 ;  /* 0x00000006ff007e24 */ /* 0x010fce000f8e00ff */
.L_x_38:
[----:B-1----:R1:W2:Y:S02]  /*2560*/  SYNCS.PHASECHK.TRANS64.TRYWAIT P0, [R0+URZ], R2 ;  /* 0x00000002000075a7 */ /* 0x0022a400080011ff */
[----:B--2---:R-:W-:Y:S05]  /*2570*/  @!P0 NANOSLEEP.SYNCS 0x989680 ;  /* 0x009896800000895d */ /* 0x004fea0003900000 */
[----:B------:R-:W2:Y:S02]  /*2580*/  @!P0 SYNCS.PHASECHK.TRANS64 P0, [R0+URZ], R2 ;  /* 0x00000002000085a7 */ /* 0x000ea400080010ff */
[----:B--2---:R-:W-:Y:S05]  /*2590*/  @P0 EXIT ;  /* 0x000000000000094d */ /* 0x004fea0003800000 */
[----:B------:R-:W-:Y:S05]  /*25a0*/  BRA `(.L_x_38) ;  /* 0xfffffffc00ec7947 */ /* 0x000fea000383ffff */
.L_x_17:
[----:B------:R-:W-:-:S04]  /*25b0*/  UISETP.NE.AND UP1, UPT, UR37, URZ, UPT ;  /* 0x000000ff2500728c */ /* 0x000fc8000bf25270 */
[----:B------:R-:W-:-:S09]  /*25c0*/  UISETP.NE.OR UP1, UPT, UR8, 0x1, UP1 ;  /* 0x000000010800788c */ /* 0x000fd20008f25670 */
[----:B------:R-:W-:Y:S05]  /*25d0*/  BRA.U UP1, `(.L_x_39) ;  /* 0x0000000501487547 */ /* 0x000fea000b800000 */
[----:B------:R-:W-:Y:S01]  /*25e0*/  ISETP.NE.AND P2, PT, R2, RZ, PT ;  /* 0x000000ff0200720c */ /* 0x000fe20003f45270 */
[----:B------:R-:W-:Y:S01]  /*25f0*/  IMAD.MOV.U32 R12, RZ, RZ, 0x1 ;  /* 0x00000001ff0c7424 */ /* 0x000fe200078e00ff */
[----:B------:R-:W-:Y:S02]  /*2600*/  CS2R R10, SRZ ;  /* 0x00000000000a7805 */ /* 0x000fe4000001ff00 */
[----:B------:R-:W-:Y:S01]  /*2610*/  CS2R R8, SRZ ;  /* 0x0000000000087805 */ /* 0x000fe2000001ff00 */
[----:B------:R-:W-:Y:S01]  /*2620*/  UMOV UR4, 0x400 ;  /* 0x0000040000047882 */ /* 0x000fe20000000000 */
[----:B------:R-:W-:Y:S01]  /*2630*/  UMOV UR6, URZ ;  /* 0x000000ff00067c82 */ /* 0x000fe20008000000 */
[----:B------:R-:W-:-:S12]  /*2640*/  ULEA UR37, UR37, UR4, 0x18 ;  /* 0x0000000425257291 */ /* 0x000fd8000f8ec0ff */
.L_x_43:
[----:B------:R-:W-:Y:S02]  /*2650*/  LEA R0, R8, UR37, 0x3 ;  /* 0x0000002508007c11 */ /* 0x000fe4000f8e18ff */
[----:B------:R-:W-:-:S03]  /*2660*/  SHF.L.U32 R4, R9, 0x1f, RZ ;  /* 0x0000001f09047819 */ /* 0x000fc600000006ff */
[----:B------:R-:W-:Y:S01]  /*2670*/  VIADD R5, R0, 0xe0 ;  /* 0x000000e000057836 */ /* 0x000fe20000000000 */
[----:B------:R-:W1:Y:S02]  /*2680*/  SYNCS.PHASECHK.TRANS64.TRYWAIT P0, [R0+URZ+0xd0], R4 ;  /* 0x0000d004000075a7 */ /* 0x000e6400080011ff */
[----:B-1----:R-:W-:Y:S05]  /*2690*/  @!P0 BRA `(.L_x_40) ;  /* 0x0000005000988947 */ /* 0x002fea0003800000 */
.L_x_122:
[----:B------:R-:W-:Y:S01]  /*26a0*/  ULEA UR5, UR6, UR37, 0x3 ;  /* 0x0000002506057291 */ /* 0x000fe2000f8e18ff */
[----:B-1----:R-:W-:Y:S01]  /*26b0*/  PRMT R0, RZ, 0x654, R5 ;  /* 0x00000654ff007816 */ /* 0x002fe20000000005 */
[----:B------:R-:W-:Y:S01]  /*26c0*/  @!P2 IMAD.MOV.U32 R4, RZ, RZ, 0x10 ;  /* 0x00000010ff04a424 */ /* 0x000fe200078e00ff */
[----:B------:R-:W-:Y:S01]  /*26d0*/  SHF.L.U32 R5, R12, 0x1f, RZ ;  /* 0x0000001f0c057819 */ /* 0x000fe200000006ff */
[----:B------:R-:W-:Y:S01]  /*26e0*/  UIADD3 UR4, UPT, UPT, UR5, 0x70, URZ ;  /* 0x0000007005047890 */ /* 0x000fe2000fffe0ff */
[----:B------:R1:W-:Y:S05]  /*26f0*/  SYNCS.ARRIVE.TRANS64.RED.A1T0 RZ, [R0+URZ], RZ ;  /* 0x000000ff00ff79a7 */ /* 0x0003ea00081004ff */
[----:B------:R-:W-:Y:S01]  /*2700*/  IMAD.U32 R6, RZ, RZ, UR4 ;  /* 0x00000004ff067e24 */ /* 0x000fe2000f8e00ff */
[----:B------:R-:W2:Y:S04]  /*2710*/  SYNCS.PHASECHK.TRANS64.TRYWAIT P0, [UR5+0x80], R5 ;  /* 0x00008005ff0075a7 */ /* 0x000ea80008001105 */
[----:B------:R-:W-:Y:S01]  /*2720*/  PRMT R6, R2, 0x654, R6 ;  /* 0x0000065402067816 */ /* 0x000fe20000000006 */
[----:B-12---:R-:W-:Y:S06]  /*2730*/  @!P0 BRA `(.L_x_41) ;  /* 0x0000005000848947 */ /* 0x006fec0003800000 */
.L_x_124:
[----:B------:R-:W-:Y:S01]  /*2740*/  ULEA UR4, UR6, UR37, 0x4 ;  /* 0x0000002506047291 */ /* 0x000fe2000f8e20ff */
[----:B------:R-:W-:Y:S01]  /*2750*/  SEL R3, R6, R3, !P2 ;  /* 0x0000000306037207 */ /* 0x000fe20005000000 */
[----:B------:R-:W-:Y:S01]  /*2760*/  UIADD3 UR5, UPT, UPT, UR5, 0x70, URZ ;  /* 0x0000007005057890 */ /* 0x000fe2000fffe0ff */
[----:B-1----:R-:W-:Y:S01]  /*2770*/  LEA R0, R11, UR37, 0x3 ;  /* 0x000000250b007c11 */ /* 0x002fe2000f8e18ff */
[----:B------:R-:W-:Y:S01]  /*2780*/  UIADD3 UR4, UPT, UPT, UR4, 0x100, URZ ;  /* 0x0000010004047890 */ /* 0x000fe2000fffe0ff */
[----:B------:R1:W-:Y:S01]  /*2790*/  @!P2 SYNCS.ARRIVE.TRANS64.RED RZ, [R3+URZ], R4 ;  /* 0x0000000403ffa9a7 */ /* 0x0003e200080004ff */
[----:B------:R-:W-:Y:S01]  /*27a0*/  UIADD3 UR6, UPT, UPT, UR6, 0x1, URZ ;  /* 0x0000000106067890 */ /* 0x000fe2000fffe0ff */
[----:B------:R-:W-:-:S03]  /*27b0*/  VIADD R8, R8, 0x1 ;  /* 0x0000000108087836 */ /* 0x000fc60000000000 */
[----:B------:R-:W-:Y:S02]  /*27c0*/  UISETP.NE.AND UP0, UPT, UR6, 0x2, UPT ;  /* 0x000000020600788c */ /* 0x000fe4000bf05270 */
[----:B------:R-:W-:Y:S01]  /*27d0*/  ISETP.NE.AND P0, PT, R8, 0x2, PT ;  /* 0x000000020800780c */ /* 0x000fe20003f05270 */
[----:B------:R-:W-:Y:S06]  /*27e0*/  UGETNEXTWORKID.BROADCAST [UR4], [UR5] ;  /* 0x00000000040073ca */ /* 0x000fec0008000100 */
[----:B------:R-:W-:Y:S02]  /*27f0*/  USEL UR4, URZ, 0x1, UP0 ;  /* 0x00000001ff047887 */ /* 0x000fe40008000000 */
[----:B------:R-:W-:-:S04]  /*2800*/  USEL UR6, UR6, URZ, UP0 ;  /* 0x000000ff06067287 */ /* 0x000fc80008000000 */
[----:B------:R-:W-:Y:S02]  /*2810*/  LOP3.LUT R12, R12, UR4, RZ, 0x3c, !PT ;  /* 0x000000040c0c7c12 */ /* 0x000fe4000f8e3cff */
[----:B-1----:R-:W-:-:S04]  /*2820*/  SHF.L.U32 R4, R10, 0x1f, RZ ;  /* 0x0000001f0a047819 */ /* 0x002fc800000006ff */
[----:B------:R-:W1:Y:S02]  /*2830*/  SYNCS.PHASECHK.TRANS64.TRYWAIT P1, [R0+URZ+0x70], R4 ;  /* 0x00007004000075a7 */ /* 0x000e6400080211ff */
[----:B-1----:R-:W-:Y:S05]  /*2840*/  @!P1 BRA `(.L_x_42) ;  /* 0x0000005000589947 */ /* 0x002fea0003800000 */
.L_x_125:
[C---:B-1----:R-:W-:Y:S01]  /*2850*/  LEA R4, R11.reuse, UR37, 0x4 ;  /* 0x000000250b047c11 */ /* 0x042fe2000f8e20ff */
[----:B------:R-:W-:Y:S01]  /*2860*/  VIADD R0, R0, 0x80 ;  /* 0x0000008000007836 */ /* 0x000fe20000000000 */
[----:B------:R-:W-:Y:S01]  /*2870*/  SEL R8, R8, RZ, P0 ;  /* 0x000000ff08087207 */ /* 0x000fe20000000000 */
[----:B------:R-:W-:-:S03]  /*2880*/  VIADD R11, R11, 0x1 ;  /* 0x000000010b0b7836 */ /* 0x000fc60000000000 */
[----:B------:R-:W1:Y:S01]  /*2890*/  LDS.128 R4, [R4+0x100] ;  /* 0x0001000004047984 */ /* 0x000e620000000c00 */
[----:B------:R-:W-:Y:S02]  /*28a0*/  PRMT R0, RZ, 0x654, R0 ;  /* 0x00000654ff007816 */ /* 0x000fe40000000000 */
[C---:B------:R-:W-:Y:S01]  /*28b0*/  ISETP.NE.AND P1, PT, R11.reuse, 0x2, PT ;  /* 0x000000020b00780c */ /* 0x040fe20003f25270 */
[----:B------:R-:W-:Y:S01]  /*28c0*/  @!PT LDS RZ, [RZ] ;  /* 0x00000000fffff984 */ /* 0x000fe20000000800 */
[----:B------:R-:W-:Y:S01]  /*28d0*/  @!PT LDS RZ, [RZ] ;  /* 0x00000000fffff984 */ /* 0x000fe20000000800 */
[----:B------:R-:W-:Y:S01]  /*28e0*/  @!PT LDS RZ, [RZ] ;  /* 0x00000000fffff984 */ /* 0x000fe20000000800 */
[----:B------:R-:W-:Y:S01]  /*28f0*/  @!PT LDS RZ, [RZ] ;  /* 0x00000000fffff984 */ /* 0x000fe20000000800 */
[----:B------:R2:W-:Y:S06]  /*2900*/  MEMBAR.ALL.CTA ;  /* 0x0000000000007992 */ /* 0x0005ec0000008000 */
[----:B--2---:R-:W2:Y:S01]  /*2910*/  FENCE.VIEW.ASYNC.S ;  /* 0x00000000000073c6 */ /* 0x004ea20000000000 */
[----:B------:R-:W-:Y:S01]  /*2920*/  SEL R11, R11, RZ, P1 ;  /* 0x000000ff0b0b7207 */ /* 0x000fe20000800000 */
[----:B--2---:R2:W-:Y:S01]  /*2930*/  SYNCS.ARRIVE.TRANS64.RED.A1T0 RZ, [R0+URZ], RZ ;  /* 0x000000ff00ff79a7 */ /* 0x0045e200081004ff */
[----:B-1----:R-:W-:-:S02]  /*2940*/  LOP3.LUT P3, RZ, R6, 0x1, RZ, 0xc0, !PT ;  /* 0x0000000106ff7812 */ /* 0x002fc4000786c0ff */
[----:B------:R-:W-:-:S04]  /*2950*/  SEL R4, RZ, 0x1, P1 ;  /* 0x00000001ff047807 */ /* 0x000fc80000800000 */
[----:B------:R-:W-:Y:S02]  /*2960*/  LOP3.LUT R10, R10, R4, RZ, 0x3c, !PT ;  /* 0x000000040a0a7212 */ /* 0x000fe400078e3cff */
[----:B--2---:R-:W-:-:S04]  /*2970*/  SEL R0, RZ, 0x1, P0 ;  /* 0x00000001ff007807 */ /* 0x004fc80000000000 */
[----:B------:R-:W-:Y:S01]  /*2980*/  LOP3.LUT R9, R9, R0, RZ, 0x3c, !PT ;  /* 0x0000000009097212 */ /* 0x000fe200078e3cff */
[----:B------:R-:W-:Y:S06]  /*2990*/  @P3 BRA `(.L_x_43) ;  /* 0xfffffffc002c3947 */ /* 0x000fec000383ffff */
[----:B------:R-:W-:Y:S01]  /*29a0*/  ULEA UR5, UR6, UR37, 0x3 ;  /* 0x0000002506057291 */ /* 0x000fe2000f8e18ff */
[----:B------:R-:W-:-:S08]  /*29b0*/  SHF.L.U32 R2, R12, 0x1f, RZ ;  /* 0x0000001f0c027819 */ /* 0x000fd000000006ff */
[----:B------:R-:W1:Y:S02]  /*29c0*/  SYNCS.PHASECHK.TRANS64 P0, [UR5+0x80], R2 ;  /* 0x00008002ff0075a7 */ /* 0x000e640008001005 */
[----:B-1----:R-:W-:Y:S05]  /*29d0*/  @P0 BRA `(.L_x_44) ;  /* 0x0000000000080947 */ /* 0x002fea0003800000 */
[----:B------:R-:W1:Y:S02]  /*29e0*/  SYNCS.PHASECHK.TRANS64.TRYWAIT P0, [UR5+0x80], R2 ;  /* 0x00008002ff0075a7 */ /* 0x000e640008001105 */
[----:B-1----:R-:W-:Y:S05]  /*29f0*/  @!P0 BRA `(.L_x_45) ;  /* 0x0000005000008947 */ /* 0x002fea0003800000 */
.L_x_44:
[----:B------:R-:W-:-:S04]  /*2a00*/  UIADD3 UR4, UPT, UPT, UR6, 0x1, URZ ;  /* 0x0000000106047890 */ /* 0x000fc8000fffe0ff */
[----:B------:R-:W-:-:S04]  /*2a10*/  UISETP.NE.AND UP0, UPT, UR4, 0x2, UPT ;  /* 0x000000020400788c */ /* 0x000fc8000bf05270 */
[----:B------:R-:W-:Y:S02]  /*2a20*/  USEL UR7, URZ, 0x1, UP0 ;  /* 0x00000001ff077887 */ /* 0x000fe40008000000 */
[----:B------:R-:W-:-:S04]  /*2a30*/  USEL UR4, UR4, URZ, UP0 ;  /* 0x000000ff04047287 */ /* 0x000fc80008000000 */
[----:B------:R-:W-:Y:S01]  /*2a40*/  ULEA UR4, UR4, UR37, 0x3 ;  /* 0x0000002504047291 */ /* 0x000fe2000f8e18ff */
[----:B-1----:R-:W-:-:S04]  /*2a50*/  LOP3.LUT R2, R12, UR7, RZ, 0x3c, !PT ;  /* 0x000000070c027c12 */ /* 0x002fc8000f8e3cff */
[----:B------:R-:W-:-:S04]  /*2a60*/  SHF.L.U32 R0, R2, 0x1f, RZ ;  /* 0x0000001f02007819 */ /* 0x000fc800000006ff */
[----:B------:R-:W1:Y:S02]  /*2a70*/  SYNCS.PHASECHK.TRANS64 P0, [UR4+0x80], R0 ;  /* 0x00008000ff0075a7 */ /* 0x000e640008001004 */
[----:B-1----:R-:W-:Y:S05]  /*2a80*/  @P0 EXIT ;  /* 0x000000000000094d */ /* 0x002fea0003800000 */
[----:B------:R-:W-:Y:S02]  /*2a90*/  SHF.L.U32 R2, R2, 0x1f, RZ ;  /* 0x0000001f02027819 */ /* 0x000fe400000006ff */
[----:B------:R-:W-:-:S07]  /*2aa0*/  MOV R0, UR4 ;  /* 0x0000000400007c02 */ /* 0x000fce0008000f00 */
.L_x_46:
[----:B-1----:R1:W2:Y:S02]  /*2ab0*/  SYNCS.PHASECHK.TRANS64.TRYWAIT P0, [R0+URZ+0x80], R2 ;  /* 0x00008002000075a7 */ /* 0x0022a400080011ff */
[----:B--2---:R-:W-:Y:S05]  /*2ac0*/  @!P0 NANOSLEEP.SYNCS 0x989680 ;  /* 0x009896800000895d */ /* 0x004fea0003900000 */
[----:B------:R-:W2:Y:S02]  /*2ad0*/  @!P0 SYNCS.PHASECHK.TRANS64 P0, [R0+URZ+0x80], R2 ;  /* 0x00008002000085a7 */ /* 0x000ea400080010ff */
[----:B--2---:R-:W-:Y:S05]  /*2ae0*/  @P0 EXIT ;  /* 0x000000000000094d */ /* 0x004fea0003800000 */
[----:B------:R-:W-:Y:S05]  /*2af0*/  BRA `(.L_x_46) ;  /* 0xfffffffc00ec7947 */ /* 0x000fea000383ffff */
.L_x_39:
[----:B------:R-:W-:-:S09]  /*2b00*/  UISETP.NE.AND UP1, UPT, UR8, URZ, UPT ;  /* 0x000000ff0800728c */ /* 0x000fd2000bf25270 */
[----:B------:R-:W-:Y:S05]  /*2b10*/  BRA.U UP1, `(.L_x_47) ;  /* 0x0000001101247547 */ /* 0x000fea000b800000 */
[----:B------:R-:W-:Y:S01]  /*2b20*/  UMOV UR4, 0x40 ;  /* 0x0000004000047882 */ /* 0x000fe20000000000 */
[----:B------:R-:W-:Y:S01]  /*2b30*/  NOP ;  /* 0x0000000000007918 */ /* 0x000fe20000000000 */
[----:B------:R-:W-:Y:S01]  /*2b40*/  ULEA UR4, UR37, UR4, 0x18 ;  /* 0x0000000425047291 */ /* 0x000fe2000f8ec0ff */
[----:B------:R-:W-:Y:S02]  /*2b50*/  UMOV UR5, 0x400 ;  /* 0x0000040000057882 */ /* 0x000fe40000000000 */
[----:B------:R-:W-:-:S06]  /*2b60*/  ULEA UR37, UR37, UR5, 0x18 ;  /* 0x0000000525257291 */ /* 0x000fcc000f8ec0ff */
[----:B------:R-:W1:Y:S02]  /*2b70*/  LDS.U8 R0, [UR4+0x1c] ;  /* 0x00001c04ff007984 */ /* 0x000e640008000000 */
[----:B-1----:R-:W-:-:S13]  /*2b80*/  ISETP.NE.AND P0, PT, R0, RZ, PT ;  /* 0x000000ff0000720c */ /* 0x002fda0003f05270 */
[----:B------:R-:W-:Y:S05]  /*2b90*/  @P0 BRA `(.L_x_48) ;  /* 0x0000000000580947 */ /* 0x000fea0003800000 */
[----:B------:R-:W-:-:S13]  /*2ba0*/  ELECT P0, URZ, PT ;  /* 0x0000000000ff782f */ /* 0x000fda0003800000 */
[----:B------:R-:W-:Y:S05]  /*2bb0*/  @!P0 BRA `(.L_x_49) ;  /* 0x0000000000608947 */ /* 0x000fea0003800000 */
[----:B------:R-:W-:Y:S01]  /*2bc0*/  UMOV UR5, 0x10 ;  /* 0x0000001000057882 */ /* 0x000fe20000000000 */
[----:B------:R-:W-:Y:S01]  /*2bd0*/  HFMA2 R0, -RZ, RZ, 0, 5.9604644775390625e-08 ;  /* 0x00000001ff007431 */ /* 0x000fe200000001ff */
[----:B------:R-:W-:-:S03]  /*2be0*/  MOV R2, 0xffff ;  /* 0x0000ffff00027802 */ /* 0x000fc60000000f00 */
[----:B------:R-:W-:Y:S04]  /*2bf0*/  DEPBAR.LE SB1, 0x36 ;  /* 0x00009d800000791a */ /* 0x000fe80000000000 */
[----:B------:R-:W1:Y:S02]  /*2c00*/  UTCATOMSWS.FIND_AND_SET.ALIGN UP0, UR5, UR5 ;  /* 0x00000005000575e3 */ /* 0x000e640008000800 */
[----:B-1----:R-:W-:Y:S01]  /*2c10*/  MOV R3, UR5 ;  /* 0x0000000500037c02 */ /* 0x002fe20008000f00 */
[----:B------:R-:W-:Y:S06]  /*2c20*/  BRA.U UP0, `(.L_x_50) ;  /* 0x0000000100187547 */ /* 0x000fec000b800000 */
.L_x_51:
[----:B------:R-:W-:Y:S05]  /*2c30*/  NANOSLEEP 0x64 ;  /* 0x000000640000795d */ /* 0x000fea0003800000 */
[----:B------:R-:W-:-:S05]  /*2c40*/  UMOV UR5, 0x10 ;  /* 0x0000001000057882 */ /* 0x000fca0000000000 */
[----:B------:R-:W-:Y:S04]  /*2c50*/  DEPBAR.LE SB1, 0x36 ;  /* 0x00009d800000791a */ /* 0x000fe80000000000 */
[----:B------:R-:W1:Y:S02]  /*2c60*/  UTCATOMSWS.FIND_AND_SET.ALIGN UP0, UR5, UR5 ;  /* 0x00000005000575e3 */ /* 0x000e640008000800 */
[----:B-1----:R-:W-:Y:S01]  /*2c70*/  MOV R3, UR5 ;  /* 0x0000000500037c02 */ /* 0x002fe20008000f00 */
[----:B------:R-:W-:Y:S05]  /*2c80*/  BRA.U !UP0, `(.L_x_51) ;  /* 0xfffffffd08e87547 */ /* 0x000fea000b83ffff */
.L_x_50:
[-C--:B------:R-:W-:Y:S02]  /*2c90*/  SHF.L.U32 R2, R2, R3.reuse, RZ ;  /* 0x0000000302027219 */ /* 0x080fe400000006ff */
[----:B------:R-:W-:Y:S01]  /*2ca0*/  SHF.L.U32 R0, R0, R3, RZ ;  /* 0x0000000300007219 */ /* 0x000fe200000006ff */
[----:B------:R-:W-:Y:S02]  /*2cb0*/  IMAD.SHL.U32 R3, R3, 0x20, RZ ;  /* 0x0000002003037824 */ /* 0x000fe400078e00ff */
[----:B------:R1:W-:Y:S04]  /*2cc0*/  ATOMS.OR RZ, [UR4+0x14], R2 ;  /* 0x00001402ffff798c */ /* 0x0003e8000b000004 */
[----:B------:R1:W-:Y:S04]  /*2cd0*/  ATOMS.OR RZ, [UR4+0x18], R0 ;  /* 0x00001800ffff798c */ /* 0x0003e8000b000004 */
[----:B------:R1:W-:Y:S01]  /*2ce0*/  STS [UR37+0x120], R3 ;  /* 0x00012003ff007988 */ /* 0x0003e20008000825 */
[----:B------:R-:W-:Y:S05]  /*2cf0*/  BRA `(.L_x_49) ;  /* 0x0000000000107947 */ /* 0x000fea0003800000 */
.L_x_48:
[----:B------:R-:W-:Y:S02]  /*2d00*/  MOV R0, 0xffffffff ;  /* 0xffffffff00007802 */ /* 0x000fe40000000f00 */
[----:B------:R-:W-:-:S03]  /*2d10*/  MOV R2, 0x2d40 ;  /* 0x00002d4000027802 */ /* 0x000fc60000000f00 */
[----:B------:R1:W-:Y:S04]  /*2d20*/  STS [UR37+0x120], R0 ;  /* 0x00012000ff007988 */ /* 0x0003e80008000825 */
[----:B-1-3-5:R-:W-:Y:S05]  /*2d30*/  CALL.REL.NOINC `($__internal_1_$__cuda_sm10x_tcgen05_guardrail_trap_phase_invalid_during_alloc) ;  /* 0x0000005000d47944 */ /* 0x02afea0003c00000 */
.L_x_49:
[----:B------:R-:W-:Y:S05]  /*2d40*/  WARPSYNC.ALL ;  /* 0x0000000000007948 */ /* 0x000fea0003800000 */
[----:B------:R-:W2:Y:S01]  /*2d50*/  S2UR UR5, SR_CgaCtaId ;  /* 0x00000000000579c3 */ /* 0x000ea20000008800 */
[----:B------:R-:W-:Y:S01]  /*2d60*/  UMOV UR4, 0x400 ;  /* 0x0000040000047882 */ /* 0x000fe20000000000 */
[----:B------:R-:W-:-:S06]  /*2d70*/  NOP ;  /* 0x0000000000007918 */ /* 0x000fcc0000000000 */
[----:B------:R-:W-:Y:S06]  /*2d80*/  BAR.ARV 0x6, 0xa0 ;  /* 0x0182800000007b1d */ /* 0x000fec0000002000 */
[----:B------:R-:W4:Y:S01]  /*2d90*/  LDCU UR7, c[0x0][0x38c] ;  /* 0x00007180ff0777ac */ /* 0x000f220008000800 */
[----:B------:R-:W-:Y:S01]  /*2da0*/  IMAD.MOV.U32 R11, RZ, RZ, 0x1 ;  /* 0x00000001ff0b7424 */ /* 0x000fe200078e00ff */
[----:B------:R-:W-:Y:S01]  /*2db0*/  CS2R R8, SRZ ;  /* 0x0000000000087805 */ /* 0x000fe2000001ff00 */
[----:B------:R-:W-:Y:S01]  /*2dc0*/  IMAD.MOV.U32 R10, RZ, RZ, RZ ;  /* 0x000000ffff0a7224 */ /* 0x000fe200078e00ff */
[----:B------:R-:W3:Y:S01]  /*2dd0*/  LDCU UR6, c[0x0][0x38c] ;  /* 0x00007180ff0677ac */ /* 0x000ee20008000800 */
[----:B------:R-:W-:Y:S01]  /*2de0*/  UMOV UR15, URZ ;  /* 0x000000ff000f7c82 */ /* 0x000fe20008000000 */
[----:B------:R-:W-:Y:S01]  /*2df0*/  UMOV UR14, URZ ;  /* 0x000000ff000e7c82 */ /* 0x000fe20008000000 */
[----:B--2---:R-:W-:Y:S01]  /*2e00*/  ULEA UR5, UR5, UR4, 0x18 ;  /* 0x0000000405057291 */ /* 0x004fe2000f8ec0ff */
[----:B------:R-:W-:Y:S01]  /*2e10*/  UMOV UR32, 0x0 ;  /* 0x0000000000207882 */ /* 0x000fe20000000000 */
[----:B------:R-:W-:-:S02]  /*2e20*/  UMOV UR33, 0x8100490 ;  /* 0x0810049000217882 */ /* 0x000fc40000000000 */
[----:B------:R-:W-:Y:S02]  /*2e30*/  UIADD3 UR9, UPT, UPT, UR5, 0x6400, URZ ;  /* 0x0000640005097890 */ /* 0x000fe4000fffe0ff */
[----:B------:R-:W-:Y:S02]  /*2e40*/  UIADD3 UR10, UPT, UPT, UR5, 0x1e400, URZ ;  /* 0x0001e400050a7890 */ /* 0x000fe4000fffe0ff */
[----:B----4-:R-:W-:Y:S01]  /*2e50*/  UIADD3 UR7, UPT, UPT, UR7, 0x7f, URZ ;  /* 0x0000007f07077890 */ /* 0x010fe2000fffe0ff */
[----:B-1----:R-:W1:Y:S01]  /*2e60*/  LDS R0, [UR5+0x120] ;  /* 0x00012005ff007984 */ /* 0x002e620008000800 */
[----:B------:R-:W-:Y:S02]  /*2e70*/  USHF.R.U32.HI UR9, URZ, 0x4, UR9 ;  /* 0x00000004ff097899 */ /* 0x000fe40008011609 */
[----:B------:R-:W-:Y:S02]  /*2e80*/  USHF.R.S32.HI UR4, URZ, 0x1f, UR7 ;  /* 0x0000001fff047899 */ /* 0x000fe40008011407 */
[----:B------:R-:W-:-:S02]  /*2e90*/  USHF.R.U32.HI UR10, URZ, 0x4, UR10 ;  /* 0x00000004ff0a7899 */ /* 0x000fc4000801160a */
[----:B------:R-:W-:Y:S02]  /*2ea0*/  ULEA.HI UR4, UR4, UR7, URZ, 0x7 ;  /* 0x0000000704047291 */ /* 0x000fe4000f8f38ff */
[----:B------:R-:W-:Y:S02]  /*2eb0*/  ULOP3.LUT UR9, UR9, 0x3fff, URZ, 0xc0, !UPT ;  /* 0x00003fff09097892 */ /* 0x000fe4000f8ec0ff */
[----:B------:R-:W-:Y:S02]  /*2ec0*/  USHF.R.S32.HI UR4, URZ, 0x7, UR4 ;  /* 0x00000007ff047899 */ /* 0x000fe40008011404 */
[----:B------:R-:W-:Y:S02]  /*2ed0*/  ULOP3.LUT UR10, UR10, 0x3fff, URZ, 0xc0, !UPT ;  /* 0x00003fff0a0a7892 */ /* 0x000fe4000f8ec0ff */
[----:B------:R-:W-:Y:S01]  /*2ee0*/  UISETP.LT.AND UP0, UPT, UR4, 0x1, UPT ;  /* 0x000000010400788c */ /* 0x000fe2000bf01270 */
[----:B------:R-:W-:Y:S01]  /*2ef0*/  UMOV UR30, 0x0 ;  /* 0x00000000001e7882 */ /* 0x000fe20000000000 */
[----:B------:R-:W-:-:S02]  /*2f00*/  UMOV UR31, 0x8100490 ;  /* 0x08100490001f7882 */ /* 0x000fc40000000000 */
[----:B------:R-:W-:Y:S01]  /*2f10*/  USEL UR8, UR4, 0x1, !UP0 ;  /* 0x0000000104087887 */ /* 0x000fe2000c000000 */
[----:B------:R-:W-:Y:S01]  /*2f20*/  UMOV UR28, 0x0 ;  /* 0x00000000001c7882 */ /* 0x000fe20000000000 */
[----:B------:R-:W-:Y:S01]  /*2f30*/  UMOV UR29, 0x8100490 ;  /* 0x08100490001d7882 */ /* 0x000fe20000000000 */
[----:B------:R-:W-:Y:S01]  /*2f40*/  UMOV UR26, 0x0 ;  /* 0x00000000001a7882 */ /* 0x000fe20000000000 */
[----:B------:R-:W-:Y:S01]  /*2f50*/  UMOV UR27, 0x8100490 ;  /* 0x08100490001b7882 */ /* 0x000fe20000000000 */
[----:B------:R-:W-:Y:S01]  /*2f60*/  UMOV UR24, 0x0 ;  /* 0x0000000000187882 */ /* 0x000fe20000000000 */
[----:B------:R-:W-:Y:S01]  /*2f70*/  UMOV UR25, 0x8100490 ;  /* 0x0810049000197882 */ /* 0x000fe20000000000 */
[----:B------:R-:W-:Y:S01]  /*2f80*/  UMOV UR22, 0x0 ;  /* 0x0000000000167882 */ /* 0x000fe20000000000 */
[----:B------:R-:W-:Y:S01]  /*2f90*/  UMOV UR23, 0x8100490 ;  /* 0x0810049000177882 */ /* 0x000fe20000000000 */
[----:B------:R-:W-:Y:S02]  /*2fa0*/  ULOP3.LUT UR9, UR9, 0x10000, URZ, 0xfc, !UPT ;  /* 0x0001000009097892 */ /* 0x000fe4000f8efcff */
[----:B------:R-:W-:-:S02]  /*2fb0*/  ULOP3.LUT UR10, UR10, 0x10000, URZ, 0xfc, !UPT ;  /* 0x000100000a0a7892 */ /* 0x000fc4000f8efcff */
[----:B------:R-:W-:Y:S02]  /*2fc0*/  UIADD3 UR8, UPT, UPT, -UR8, URZ, URZ ;  /* 0x000000ff08087290 */ /* 0x000fe4000fffe1ff */
[----:B---3--:R-:W-:Y:S01]  /*2fd0*/  UISETP.GE.AND UP3, UPT, UR6, 0x1, UPT ;  /* 0x000000010600788c */ /* 0x008fe2000bf66270 */
[----:B------:R-:W-:Y:S01]  /*2fe0*/  UMOV UR20, 0x0 ;  /* 0x0000000000147882 */ /* 0x000fe20000000000 */
[----:B------:R-:W-:Y:S01]  /*2ff0*/  UMOV UR21, 0x8100490 ;  /* 0x0810049000157882 */ /* 0x000fe20000000000 */
[----:B------:R-:W-:Y:S01]  /*3000*/  UMOV UR18, 0x0 ;  /* 0x0000000000127882 */ /* 0x000fe20000000000 */
[----:B-1----:R-:W-:Y:S01]  /*3010*/  R2UR UR16, R0 ;  /* 0x00000000001072ca */ /* 0x002fe200000e0000 */
[----:B------:R-:W-:-:S14]  /*3020*/  UMOV UR19, 0x8100490 ;  /* 0x0810049000137882 */ /* 0x000fdc0000000000 */
.L_x_58:
[----:B------:R-:W-:Y:S02]  /*3030*/  LEA R0, R10, UR5, 0x3 ;  /* 0x000000050a007c11 */ /* 0x000fe4000f8e18ff */
[----:B------:R-:W-:Y:S02]  /*3040*/  SHF.L.U32 R2, R9, 0x1f, RZ ;  /* 0x0000001f09027819 */ /* 0x000fe400000006ff */
[----:B------:R-:W-:Y:S01]  /*3050*/  PLOP3.LUT P0, PT, PT, PT, UP3, 0x80, 0x8 ;  /* 0x000000000008781c */ /* 0x000fe20003f0f038 */
[----:B------:R-:W-:Y:S01]  /*3060*/  VIADD R3, R0, 0x80 ;  /* 0x0000008000037836 */ /* 0x000fe20000000000 */
[----:B-1----:R-:W1:Y:S02]  /*3070*/  SYNCS.PHASECHK.TRANS64.TRYWAIT P1, [R0+URZ+0x70], R2 ;  /* 0x00007002000075a7 */ /* 0x002e6400080211ff */
[----:B-1-3--:R-:W-:Y:S09]  /*3080*/  @!P1 BRA `(.L_x_52) ;  /* 0x0000004800749947 */ /* 0x00aff20003800000 */
.L_x_127:
[----:B------:R-:W-:Y:S01]  /*3090*/  LEA R4, R10, UR5, 0x4 ;  /* 0x000000050a047c11 */ /* 0x000fe2000f8e20ff */
[----:B------:R-:W-:Y:S01]  /*30a0*/  @UP3 ULEA UR7, UR14, UR5, 0x3 ;  /* 0x000000050e073291 */ /* 0x000fe2000f8e18ff */
[----:B------:R-:W-:Y:S01]  /*30b0*/  PLOP3.LUT P2, PT, PT, PT, PT, 0x80, 0x8 ;  /* 0x000000000008781c */ /* 0x000fe20003f4f070 */
[----:B------:R-:W-:Y:S01]  /*30c0*/  ULEA UR6, UR15, UR5, 0x3 ;  /* 0x000000050f067291 */ /* 0x000fe2000f8e18ff */
[----:B------:R-:W-:Y:S02]  /*30d0*/  PRMT R3, RZ, 0x654, R3 ;  /* 0x00000654ff037816 */ /* 0x000fe40000000003 */
[----:B------:R-:W2:Y:S01]  /*30e0*/  LDS.128 R4, [R4+0x100] ;  /* 0x0001000004047984 */ /* 0x000ea20000000c00 */
[----:B-1----:R-:W-:Y:S02]  /*30f0*/  @P0 SHF.L.U32 R2, R8, 0x1f, RZ ;  /* 0x0000001f08020819 */ /* 0x002fe400000006ff */
[----:B------:R-:W-:Y:S01]  /*3100*/  SHF.L.U32 R0, R11, 0x1f, RZ ;  /* 0x0000001f0b007819 */ /* 0x000fe200000006ff */
[----:B------:R-:W-:Y:S01]  /*3110*/  @!PT LDS RZ, [RZ] ;  /* 0x00000000fffff984 */ /* 0x000fe20000000800 */
[----:B------:R-:W-:Y:S01]  /*3120*/  @!PT LDS RZ, [RZ] ;  /* 0x00000000fffff984 */ /* 0x000fe20000000800 */
[----:B------:R-:W-:Y:S01]  /*3130*/  @!PT LDS RZ, [RZ] ;  /* 0x00000000fffff984 */ /* 0x000fe20000000800 */
[----:B------:R-:W-:Y:S01]  /*3140*/  @!PT LDS RZ, [RZ] ;  /* 0x00000000fffff984 */ /* 0x000fe20000000800 */
[----:B------:R1:W-:Y:S06]  /*3150*/  MEMBAR.ALL.CTA ;  /* 0x0000000000007992 */ /* 0x0003ec0000008000 */
[----:B-1----:R-:W1:Y:S02]  /*3160*/  FENCE.VIEW.ASYNC.S ;  /* 0x00000000000073c6 */ /* 0x002e640000000000 */
[----:B-1----:R1:W-:Y:S01]  /*3170*/  SYNCS.ARRIVE.TRANS64.RED.A1T0 RZ, [R3+URZ], RZ ;  /* 0x000000ff03ff79a7 */ /* 0x0023e200081004ff */
[----:B------:R1:W3:Y:S01]  /*3180*/  @P0 SYNCS.PHASECHK.TRANS64.TRYWAIT P2, [UR7], R2 ;  /* 0x00000002ff0005a7 */ /* 0x0002e20008041107 */
[----:B------:R-:W-:Y:S01]  /*3190*/  ULEA UR7, UR15, UR16, 0x6 ;  /* 0x000000100f077291 */ /* 0x000fe2000f8e30ff */
[----:B--2---:R-:W-:Y:S01]  /*31a0*/  LOP3.LUT P1, RZ, R6, 0x1, RZ, 0xc0, !PT ;  /* 0x0000000106ff7812 */ /* 0x004fe2000782c0ff */
[----:B------:R-:W2:Y:S02]  /*31b0*/  SYNCS.PHASECHK.TRANS64.TRYWAIT P0, [UR6+0xb0], R0 ;  /* 0x0000b000ff0075a7 */ /* 0x000ea40008001106 */
[----:B-123--:R-:W-:Y:S10]  /*31c0*/  @!P0 BRA `(.L_x_53) ;  /* 0x0000004800388947 */ /* 0x00eff40003800000 */
.L_x_129:
[----:B------:R-:W-:Y:S01]  /*31d0*/  IADD3 R10, PT, PT, R10, 0x1, RZ ;  /* 0x000000010a0a7810 */ /* 0x000fe20007ffe0ff */
[----:B------:R-:W-:Y:S06]  /*31e0*/  BRA.U !UP3, `(.L_x_54) ;  /* 0x000000050b107547 */ /* 0x000fec000b800000 */
[----:B------:R-:W-:Y:S01]  /*31f0*/  UPLOP3.LUT UP4, UPT, UPT, UPT, UPT, 0x40, 0x4 ;  /* 0x000000000004789c */ /* 0x000fe20003f8e870 */
[----:B------:R-:W-:Y:S01]  /*3200*/  UMOV UR13, UR8 ;  /* 0x00000008000d7c82 */ /* 0x000fe20008000000 */
[----:B------:R-:W-:Y:S01]  /*3210*/  UMOV UR12, UR4 ;  /* 0x00000004000c7c82 */ /* 0x000fe20008000000 */
[----:B------:R-:W-:-:S08]  /*3220*/  UMOV UR17, UR14 ;  /* 0x0000000e00117c82 */ /* 0x000fd00008000000 */
.L_x_57:
[----:B------:R-:W-:Y:S02]  /*3230*/  UIADD3 UR13, UPT, UPT, UR13, 0x1, URZ ;  /* 0x000000010d0d7890 */ /* 0x000fe4000fffe0ff */
[----:B--2---:R-:W-:Y:S02]  /*3240*/  ULEA UR11, UR17, UR5, 0x3 ;  /* 0x00000005110b7291 */ /* 0x004fe4000f8e18ff */
[----:B------:R-:W-:Y:S01]  /*3250*/  UISETP.NE.AND UP0, UPT, UR13, URZ, UPT ;  /* 0x000000ff0d00728c */ /* 0x000fe2000bf05270 */
[----:B---3--:R-:W-:Y:S10]  /*3260*/  @P2 BRA `(.L_x_55) ;  /* 0x00000000000c2947 */ /* 0x008ff40003800000 */
[----:B-1----:R-:W-:Y:S04]  /*3270*/  SHF.L.U32 R2, R8, 0x1f, RZ ;  /* 0x0000001f08027819 */ /* 0x002fe800000006ff */
[----:B------:R-:W1:Y:S02]  /*3280*/  SYNCS.PHASECHK.TRANS64.TRYWAIT P0, [UR11], R2 ;  /* 0x00000002ff0075a7 */ /* 0x000e64000800110b */
[----:B-1----:R-:W-:Y:S05]  /*3290*/  @!P0 BRA `(.L_x_56) ;  /* 0x00000048001c8947 */ /* 0x002fea0003800000 */
.L_x_55:
[----:B------:R-:W-:Y:S01]  /*32a0*/  UISETP.NE.AND UP1, UPT, UR12, 0x1, UPT ;  /* 0x000000010c00788c */ /* 0x000fe2000bf25270 */
[----:B------:R-:W-:Y:S01]  /*32b0*/  PLOP3.LUT P2, PT, PT, PT, PT, 0x80, 0x8 ;  /* 0x000000000008781c */ /* 0x000fe20003f4f070 */
[----:B------:R-:W-:Y:S02]  /*32c0*/  UIADD3 UR14, UPT, UPT, UR17, 0x1, URZ ;  /* 0x00000001110e7890 */ /* 0x000fe4000fffe0ff */
[----:B------:R-:W-:Y:S02]  /*32d0*/  ULEA UR64, UR17, UR10, 0xa ;  /* 0x0000000a11407291 */ /* 0x000fe4000f8e50ff */
[----:B------:R-:W-:Y:S01]  /*32e0*/  UISETP.NE.AND UP2, UPT, UR14, 0x3, UPT ;  /* 0x000000030e00788c */ /* 0x000fe2000bf45270 */
[----:B------:R-:W-:Y:S01]  /*32f0*/  PLOP3.LUT P0, PT, PT, PT, UP1, 0x80, 0x8 ;  /* 0x000000000008781c */ /* 0x000fe20003f0f018 */
[----:B------:R-:W-:Y:S02]  /*3300*/  ULEA UR62, UR17, UR9, 0xb ;  /* 0x00000009113e7291 */ /* 0x000fe4000f8e58ff */
[----:B------:R-:W-:Y:S02]  /*3310*/  USEL UR35, URZ, 0x1, UP2 ;  /* 0x00000001ff237887 */ /* 0x000fe40009000000 */
[----:B------:R-:W-:Y:S02]  /*3320*/  USEL UR14, UR14, URZ, UP2 ;  /* 0x000000ff0e0e7287 */ /* 0x000fe40009000000 */
[----:B------:R-:W-:Y:S02]  /*3330*/  UIADD3 UR60, UPT, UPT, UR64, 0x2, URZ ;  /* 0x00000002403c7890 */ /* 0x000fe4000fffe0ff */
[----:B------:R-:W-:Y:S01]  /*3340*/  @UP1 ULEA UR34, UR14, UR5, 0x3 ;  /* 0x000000050e221291 */ /* 0x000fe2000f8e18ff */
[----:B------:R-:W-:Y:S01]  /*3350*/  LOP3.LUT R8, R8, UR35, RZ, 0x3c, !PT ;  /* 0x0000002308087c12 */ /* 0x000fe2000f8e3cff */
[----:B------:R-:W-:Y:S02]  /*3360*/  UIADD3 UR58, UPT, UPT, UR62, 0x2, URZ ;  /* 0x000000023e3a7890 */ /* 0x000fe4000fffe0ff */
[----:B------:R-:W-:Y:S01]  /*3370*/  UIADD3 UR56, UPT, UPT, UR64, 0x4, URZ ;  /* 0x0000000440387890 */ /* 0x000fe2000fffe0ff */
[----:B-1----:R-:W-:Y:S01]  /*3380*/  @P0 SHF.L.U32 R0, R8, 0x1f, RZ ;  /* 0x0000001f08000819 */ /* 0x002fe200000006ff */
[----:B------:R-:W-:Y:S02]  /*3390*/  UIADD3 UR54, UPT, UPT, UR62, 0x4, URZ ;  /* 0x000000043e367890 */ /* 0x000fe4000fffe0ff */
[----:B------:R-:W-:Y:S01]  /*33a0*/  UIADD3 UR52, UPT, UPT, UR64, 0x6, URZ ;  /* 0x0000000640347890 */ /* 0x000fe2000fffe0ff */
[----:B------:R2:W3:Y:S01]  /*33b0*/  @P0 SYNCS.PHASECHK.TRANS64.TRYWAIT P2, [UR34], R0 ;  /* 0x00000000ff0005a7 */ /* 0x0004e20008041122 */
[----:B------:R-:W-:Y:S02]  /*33c0*/  UIADD3 UR50, UPT, UPT, UR62, 0x6, URZ ;  /* 0x000000063e327890 */ /* 0x000fe4000fffe0ff */
        /* <DEDUP_REMOVED lines=9> */
[----:B------:R-:W-:Y:S01]  /*3460*/  UIADD3 UR12, UPT, UPT, UR12, -0x1, URZ ;  /* 0xffffffff0c0c7890 */ /* 0x000fe2000fffe0ff */
[----:B------:R-:W-:Y:S01]  /*3470*/  UMOV UR65, 0x40004040 ;  /* 0x4000404000417882 */ /* 0x000fe20000000000 */
[----:B------:R-:W-:Y:S01]  /*3480*/  UMOV UR63, 0x40004040 ;  /* 0x40004040003f7882 */ /* 0x000fe20000000000 */
[----:B------:R-:W-:Y:S01]  /*3490*/  UMOV UR61, 0x40004040 ;  /* 0x40004040003d7882 */ /* 0x000fe20000000000 */
[----:B------:R2:W-:Y:S01]  /*34a0*/  UTCHMMA gdesc[UR62], gdesc[UR64], tmem[UR7], tmem[UR32], idesc[UR33], UP4 ;  /* 0x00ff20403e0075ea */ /* 0x0005e2000a000007 */
[----:B------:R-:W-:Y:S01]  /*34b0*/  UPLOP3.LUT UP4, UPT, UPT, UPT, UPT, 0x80, 0x8 ;  /* 0x000000000008789c */ /* 0x000fe20003f8f070 */
[----:B------:R-:W-:Y:S01]  /*34c0*/  UMOV UR59, 0x40004040 ;  /* 0x40004040003b7882 */ /* 0x000fe20000000000 */
[----:B------:R-:W-:Y:S01]  /*34d0*/  UMOV UR57, 0x40004040 ;  /* 0x4000404000397882 */ /* 0x000fe20000000000 */
[----:B------:R2:W-:Y:S01]  /*34e0*/  UTCHMMA gdesc[UR58], gdesc[UR60], tmem[UR7], tmem[UR30], idesc[UR31], UPT ;  /* 0x00ff1e3c3a0075ea */ /* 0x0005e2000b800007 */
        /* <DEDUP_REMOVED lines=14> */
[----:B------:R-:W-:Y:S01]  /*35d0*/  UMOV UR35, 0x40004040 ;  /* 0x4000404000237882 */ /* 0x000fe20000000000 */
[----:B------:R2:W-:Y:S01]  /*35e0*/  UTCHMMA gdesc[UR38], gdesc[UR40], tmem[UR7], tmem[UR20], idesc[UR21], UPT ;  /* 0x00ff1428260075ea */ /* 0x0005e2000b800007 */
[----:B------:R2:W-:Y:S01]  /*35f0*/  UTCHMMA gdesc[UR34], gdesc[UR36], tmem[UR7], tmem[UR18], idesc[UR19], UPT ;  /* 0x00ff1224220075ea */ /* 0x0005e2000b800007 */
[----:B------:R2:W-:Y:S01]  /*3600*/  UTCBAR [UR11], URZ ;  /* 0x000000ff0b0073e9 */ /* 0x0005e200080000ff */
[----:B------:R-:W-:Y:S01]  /*3610*/  UMOV UR17, UR14 ;  /* 0x0000000e00117c82 */ /* 0x000fe20008000000 */
[----:B------:R-:W-:Y:S05]  /*3620*/  BRA.U UP0, `(.L_x_57) ;  /* 0xfffffffd00007547 */ /* 0x000fea000b83ffff */
.L_x_54:
[----:B------:R-:W-:Y:S01]  /*3630*/  UIADD3 UR15, UPT, UPT, UR15, 0x1, URZ ;  /* 0x000000010f0f7890 */ /* 0x000fe2000fffe0ff */
[C---:B------:R-:W-:Y:S01]  /*3640*/  ISETP.NE.AND P0, PT, R10.reuse, 0x2, PT ;  /* 0x000000020a00780c */ /* 0x040fe20003f05270 */
[----:B--2---:R-:W-:Y:S02]  /*3650*/  UIADD3 UR7, UPT, UPT, UR6, 0x90, URZ ;  /* 0x0000009006077890 */ /* 0x004fe4000fffe0ff */
[----:B------:R-:W-:Y:S01]  /*3660*/  UISETP.NE.AND UP0, UPT, UR15, 0x4, UPT ;  /* 0x000000040f00788c */ /* 0x000fe2000bf05270 */
[----:B-1----:R-:W-:Y:S02]  /*3670*/  SEL R0, RZ, 0x1, P0 ;  /* 0x00000001ff007807 */ /* 0x002fe40000000000 */
[----:B------:R-:W-:Y:S01]  /*3680*/  SEL R10, R10, RZ, P0 ;  /* 0x000000ff0a0a7207 */ /* 0x000fe20000000000 */
[----:B------:R-:W-:Y:S01]  /*3690*/  USEL UR6, URZ, 0x1, UP0 ;  /* 0x00000001ff067887 */ /* 0x000fe20008000000 */
[----:B------:R-:W-:Y:S01]  /*36a0*/  LOP3.LUT R9, R9, R0, RZ, 0x3c, !PT ;  /* 0x0000000009097212 */ /* 0x000fe200078e3cff */
[----:B------:R-:W-:Y:S01]  /*36b0*/  USEL UR15, UR15, URZ, UP0 ;  /* 0x000000ff0f0f7287 */ /* 0x000fe20008000000 */
[----:B------:R1:W-:Y:S03]  /*36c0*/  UTCBAR [UR7], URZ ;  /* 0x000000ff070073e9 */ /* 0x0003e600080000ff */
[----:B------:R-:W-:Y:S01]  /*36d0*/  LOP3.LUT R11, R11, UR6, RZ, 0x3c, !PT ;  /* 0x000000060b0b7c12 */ /* 0x000fe2000f8e3cff */
[----:B------:R-:W-:Y:S07]  /*36e0*/  @P1 BRA `(.L_x_58) ;  /* 0xfffffff800501947 */ /* 0x000fee000383ffff */
[----:B------:R-:W2:Y:S01]  /*36f0*/  S2UR UR4, SR_CgaCtaId ;  /* 0x00000000000479c3 */ /* 0x000ea20000008800 */
[----:B------:R-:W-:Y:S01]  /*3700*/  ELECT P0, URZ, PT ;  /* 0x0000000000ff782f */ /* 0x000fe20003800000 */
[----:B------:R-:W-:Y:S01]  /*3710*/  IMAD.MOV.U32 R0, RZ, RZ, 0x1 ;  /* 0x00000001ff007424 */ /* 0x000fe200078e00ff */
[----:B------:R-:W-:Y:S01]  /*3720*/  UIADD3 UR5, UPT, UPT, UR5, 0xb0, URZ ;  /* 0x000000b005057890 */ /* 0x000fe2000fffe0ff */
[----:B------:R-:W-:Y:S01]  /*3730*/  SHF.L.U32 R2, R11, 0x1f, RZ ;  /* 0x0000001f0b027819 */ /* 0x000fe200000006ff */
[----:B------:R-:W-:-:S03]  /*3740*/  UMOV UR6, 0x40 ;  /* 0x0000004000067882 */ /* 0x000fc60000000000 */
[----:B------:R-:W-:Y:S01]  /*3750*/  UVIRTCOUNT.DEALLOC.SMPOOL 0x80 ;  /* 0x000000800000784c */ /* 0x000fe20000000000 */
[----:B--2---:R-:W-:Y:S02]  /*3760*/  ULEA UR4, UR4, UR6, 0x18 ;  /* 0x0000000604047291 */ /* 0x004fe4000f8ec0ff */
[----:B------:R-:W-:-:S07]  /*3770*/  ULEA UR6, UR15, UR5, 0x3 ;  /* 0x000000050f067291 */ /* 0x000fce000f8e18ff */
[----:B------:R2:W-:Y:S02]  /*3780*/  @P0 STS.U8 [UR4+0x1c], R0 ;  /* 0x00001c00ff000988 */ /* 0x0005e40008000004 */
[----:B------:R-:W4:Y:S02]  /*3790*/  SYNCS.PHASECHK.TRANS64.TRYWAIT P0, [UR6], R2 ;  /* 0x00000002ff0075a7 */ /* 0x000f240008001106 */
[----:B--2-4-:R-:W-:Y:S05]  /*37a0*/  @!P0 BRA `(.L_x_59) ;  /* 0x0000004000f08947 */ /* 0x014fea0003800000 */
.L_x_132:
[----:B-1----:R-:W-:-:S04]  /*37b0*/  UIADD3 UR7, UPT, UPT, UR15, 0x1, URZ ;  /* 0x000000010f077890 */ /* 0x002fc8000fffe0ff */
[----:B------:R-:W-:-:S04]  /*37c0*/  UISETP.NE.AND UP0, UPT, UR7, 0x4, UPT ;  /* 0x000000040700788c */ /* 0x000fc8000bf05270 */
[----:B------:R-:W-:Y:S02]  /*37d0*/  USEL UR8, URZ, 0x1, UP0 ;  /* 0x00000001ff087887 */ /* 0x000fe40008000000 */
[----:B------:R-:W-:-:S04]  /*37e0*/  USEL UR7, UR7, URZ, UP0 ;  /* 0x000000ff07077287 */ /* 0x000fc80008000000 */
[----:B------:R-:W-:Y:S01]  /*37f0*/  ULEA UR6, UR7, UR5, 0x3 ;  /* 0x0000000507067291 */ /* 0x000fe2000f8e18ff */
[----:B--2---:R-:W-:-:S04]  /*3800*/  LOP3.LUT R2, R11, UR8, RZ, 0x3c, !PT ;  /* 0x000000080b027c12 */ /* 0x004fc8000f8e3cff */
[----:B------:R-:W-:-:S04]  /*3810*/  SHF.L.U32 R3, R2, 0x1f, RZ ;  /* 0x0000001f02037819 */ /* 0x000fc800000006ff */
[----:B------:R-:W1:Y:S02]  /*3820*/  SYNCS.PHASECHK.TRANS64.TRYWAIT P0, [UR6], R3 ;  /* 0x00000003ff0075a7 */ /* 0x000e640008001106 */
[----:B-1----:R-:W-:Y:S05]  /*3830*/  @!P0 BRA `(.L_x_60) ;  /* 0x0000004000e48947 */ /* 0x002fea0003800000 */
.L_x_134:
        /* <DEDUP_REMOVED lines=9> */
.L_x_136:
[----:B------:R-:W-:-:S04]  /*38d0*/  UIADD3 UR7, UPT, UPT, UR7, 0x1, URZ ;  /* 0x0000000107077890 */ /* 0x000fc8000fffe0ff */
[----:B------:R-:W-:-:S04]  /*38e0*/  UISETP.NE.AND UP0, UPT, UR7, 0x4, UPT ;  /* 0x000000040700788c */ /* 0x000fc8000bf05270 */
[----:B------:R-:W-:Y:S02]  /*38f0*/  USEL UR6, URZ, 0x1, UP0 ;  /* 0x00000001ff067887 */ /* 0x000fe40008000000 */
[----:B------:R-:W-:-:S04]  /*3900*/  USEL UR7, UR7, URZ, UP0 ;  /* 0x000000ff07077287 */ /* 0x000fc80008000000 */
[----:B------:R-:W-:Y:S01]  /*3910*/  ULEA UR7, UR7, UR5, 0x3 ;  /* 0x0000000507077291 */ /* 0x000fe2000f8e18ff */
[----:B------:R-:W-:-:S04]  /*3920*/  LOP3.LUT R2, R2, UR6, RZ, 0x3c, !PT ;  /* 0x0000000602027c12 */ /* 0x000fc8000f8e3cff */
[----:B------:R-:W-:-:S04]  /*3930*/  SHF.L.U32 R2, R2, 0x1f, RZ ;  /* 0x0000001f02027819 */ /* 0x000fc800000006ff */
[----:B------:R-:W2:Y:S02]  /*3940*/  SYNCS.PHASECHK.TRANS64.TRYWAIT P0, [UR7], R2 ;  /* 0x00000002ff0075a7 */ /* 0x000ea40008001107 */
[----:B--2---:R-:W-:Y:S05]  /*3950*/  @!P0 BRA `(.L_x_62) ;  /* 0x0000004000cc8947 */ /* 0x004fea0003800000 */
.L_x_138:
[----:B------:R-:W-:Y:S01]  /*3960*/  NOP ;  /* 0x0000000000007918 */ /* 0x000fe20000000000 */
[----:B-1----:R-:W1:Y:S01]  /*3970*/  LDS R0, [UR4+0x14] ;  /* 0x00001404ff007984 */ /* 0x002e620008000800 */
[----:B------:R-:W-:Y:S01]  /*3980*/  ULOP3.LUT UR6, UR16, 0xffff, URZ, 0xc0, !UPT ;  /* 0x0000ffff10067892 */ /* 0x000fe2000f8ec0ff */
[----:B------:R-:W-:Y:S01]  /*3990*/  UMOV UR8, 0xffff ;  /* 0x0000ffff00087882 */ /* 0x000fe20000000000 */
[----:B------:R-:W-:Y:S02]  /*39a0*/  UMOV UR5, 0x1 ;  /* 0x0000000100057882 */ /* 0x000fe40000000000 */
[----:B------:R-:W-:-:S04]  /*39b0*/  USHF.R.U32.HI UR6, URZ, 0x5, UR6 ;  /* 0x00000005ff067899 */ /* 0x000fc80008011606 */
[----:B------:R-:W-:Y:S02]  /*39c0*/  USHF.L.U32 UR8, UR8, UR6, URZ ;  /* 0x0000000608087299 */ /* 0x000fe400080006ff */
[----:B------:R-:W-:-:S04]  /*39d0*/  USHF.L.U32 UR5, UR5, UR6, URZ ;  /* 0x0000000605057299 */ /* 0x000fc800080006ff */
[----:B-1----:R-:W-:-:S04]  /*39e0*/  LOP3.LUT R0, R0, UR8, RZ, 0xc0, !PT ;  /* 0x0000000800007c12 */ /* 0x002fc8000f8ec0ff */
[----:B------:R-:W-:-:S13]  /*39f0*/  ISETP.NE.AND P0, PT, R0, UR8, PT ;  /* 0x0000000800007c0c */ /* 0x000fda000bf05270 */
[----:B------:R-:W-:Y:S05]  /*3a00*/  @P0 BRA `(.L_x_63) ;  /* 0x0000000000580947 */ /* 0x000fea0003800000 */
[----:B------:R-:W1:Y:S02]  /*3a10*/  LDS R0, [UR4+0x18] ;  /* 0x00001804ff007984 */ /* 0x000e640008000800 */
[----:B-1----:R-:W-:-:S04]  /*3a20*/  LOP3.LUT R0, R0, UR5, RZ, 0xc0, !PT ;  /* 0x0000000500007c12 */ /* 0x002fc8000f8ec0ff */
[----:B------:R-:W-:-:S13]  /*3a30*/  ISETP.NE.AND P0, PT, R0, UR5, PT ;  /* 0x0000000500007c0c */ /* 0x000fda000bf05270 */
[----:B------:R-:W-:Y:S05]  /*3a40*/  @P0 BRA `(.L_x_64) ;  /* 0x00000000003c0947 */ /* 0x000fea0003800000 */
[----:B------:R-:W1:Y:S01]  /*3a50*/  S2R R2, SR_LANEID ;  /* 0x0000000000027919 */ /* 0x000e620000000000 */
[----:B------:R-:W-:Y:S01]  /*3a60*/  ULOP3.LUT UR8, URZ, UR8, URZ, 0x33, !UPT ;  /* 0x00000008ff087292 */ /* 0x000fe2000f8e33ff */
[----:B------:R-:W-:Y:S02]  /*3a70*/  VOTEU.ANY UR7, UPT, PT ;  /* 0x0000000000077886 */ /* 0x000fe400038e0100 */
[----:B------:R-:W-:-:S03]  /*3a80*/  UFLO.U32 UR7, UR7 ;  /* 0x00000007000772bd */ /* 0x000fc600080e0000 */
[----:B------:R-:W-:-:S04]  /*3a90*/  IMAD.U32 R0, RZ, RZ, UR8 ;  /* 0x00000008ff007e24 */ /* 0x000fc8000f8e00ff */
[----:B------:R2:W4:Y:S02]  /*3aa0*/  REDUX UR6, R0 ;  /* 0x00000000000673c4 */ /* 0x0005240000000000 */
[----:B------:R1:W-:Y:S02]  /*3ab0*/  UTCATOMSWS.AND URZ, UR8 ;  /* 0x0000000800ff79e3 */ /* 0x0003e40008000000 */
[----:B-1----:R-:W-:Y:S02]  /*3ac0*/  ISETP.EQ.U32.AND P0, PT, R2, UR7, PT ;  /* 0x0000000702007c0c */ /* 0x002fe4000bf02070 */
[----:B--2---:R-:W-:Y:S02]  /*3ad0*/  LOP3.LUT R0, RZ, UR5, RZ, 0x33, !PT ;  /* 0x00000005ff007c12 */ /* 0x004fe4000f8e33ff */
[----:B----4-:R-:W-:Y:S02]  /*3ae0*/  MOV R2, UR6 ;  /* 0x0000000600027c02 */ /* 0x010fe40008000f00 */
[----:B------:R-:W1:Y:S07]  /*3af0*/  REDUX UR5, R0 ;  /* 0x00000000000573c4 */ /* 0x000e6e0000000000 */
[----:B------:R2:W-:Y:S01]  /*3b00*/  @P0 ATOMS.AND RZ, [UR4+0x14], R2 ;  /* 0x00001402ffff098c */ /* 0x0005e2000a800004 */
[----:B-1----:R-:W-:-:S05]  /*3b10*/  IMAD.U32 R0, RZ, RZ, UR5 ;  /* 0x00000005ff007e24 */ /* 0x002fca000f8e00ff */
[----:B------:R2:W-:Y:S01]  /*3b20*/  @P0 ATOMS.AND RZ, [UR4+0x18], R0 ;  /* 0x00001800ffff098c */ /* 0x0005e2000a800004 */
[----:B------:R-:W-:Y:S05]  /*3b30*/  BRA `(.L_x_65) ;  /* 0x0000000000147947 */ /* 0x000fea0003800000 */
.L_x_64:
[----:B------:R-:W-:Y:S02]  /*3b40*/  MOV R2, 0x3b60 ;  /* 0x00003b6000027802 */ /* 0x000fe40000000f00 */
[----:B---3-5:R-:W-:Y:S05]  /*3b50*/  CALL.REL.NOINC `($__internal_0_$__cuda_sm10x_tcgen05_guardrail_trap_col_being_dealloced_not_returned_by_alloc) ;  /* 0x0000004400407944 */ /* 0x028fea0003c00000 */
[----:B------:R-:W-:Y:S05]  /*3b60*/  BRA `(.L_x_65) ;  /* 0x0000000000087947 */ /* 0x000fea0003800000 */
.L_x_63:
[----:B------:R-:W-:Y:S02]  /*3b70*/  MOV R2, 0x3b90 ;  /* 0x00003b9000027802 */ /* 0x000fe40000000f00 */
[----:B---3-5:R-:W-:Y:S05]  /*3b80*/  CALL.REL.NOINC `($__internal_2_$__cuda_sm10x_tcgen05_guardrail_trap_unallocated_columns_being_dealloced) ;  /* 0x00000044004c7944 */ /* 0x028fea0003c00000 */
.L_x_65:
[----:B------:R-:W-:Y:S01]  /*3b90*/  NOP ;  /* 0x0000000000007918 */ /* 0x000fe20000000000 */
[----:B------:R-:W-:Y:S05]  /*3ba0*/  EXIT ;  /* 0x000000000000794d */ /* 0x000fea0003800000 */
.L_x_47:
[----:B------:R-:W-:-:S09]  /*3bb0*/  UISETP.NE.OR UP2, UPT, UR8, 0x3, !UP2 ;  /* 0x000000030800788c */ /* 0x000fd2000d745670 */
[----:B------:R-:W-:Y:S05]  /*3bc0*/  BRA.U UP2, `(.L_x_66) ;  /* 0x0000000d02b07547 */ /* 0x000fea000b800000 */
[----:B------:R-:W1:Y:S01]  /*3bd0*/  LDC R0, c[0x0][0xb30] ;  /* 0x0002cc00ff007b82 */ /* 0x000e620000000800 */
[----:B------:R-:W2:Y:S01]  /*3be0*/  LDCU.64 UR8, c[0x0][0x888] ;  /* 0x00011100ff0877ac */ /* 0x000ea20008000a00 */
[----:B------:R-:W-:Y:S02]  /*3bf0*/  HFMA2 R27, -RZ, RZ, 0, 0 ;  /* 0x00000000ff1b7431 */ /* 0x000fe400000001ff */
[----:B------:R-:W-:Y:S01]  /*3c00*/  IMAD.MOV.U32 R29, RZ, RZ, 0x1 ;  /* 0x00000001ff1d7424 */ /* 0x000fe200078e00ff */
[----:B------:R-:W-:Y:S01]  /*3c10*/  MOV R25, 0x2000 ;  /* 0x0000200000197802 */ /* 0x000fe20000000f00 */
[----:B------:R-:W4:Y:S01]  /*3c20*/  LDCU.64 UR4, c[0x0][0x890] ;  /* 0x00011200ff0477ac */ /* 0x000f220008000a00 */
[----:B------:R-:W-:Y:S01]  /*3c30*/  IMAD.MOV.U32 R28, RZ, RZ, RZ ;  /* 0x000000ffff1c7224 */ /* 0x000fe200078e00ff */
[----:B------:R-:W3:Y:S01]  /*3c40*/  LDC R24, c[0x0][0x370] ;  /* 0x0000dc00ff187b82 */ /* 0x000ee20000000800 */
[----:B------:R-:W-:Y:S01]  /*3c50*/  UMOV UR7, 0x400 ;  /* 0x0000040000077882 */ /* 0x000fe20000000000 */
[----:B------:R-:W-:-:S02]  /*3c60*/  UPLOP3.LUT UP1, UPT, UPT, UPT, UPT, 0x40, 0x4 ;  /* 0x000000000004789c */ /* 0x000fc40003f2e870 */
[----:B------:R-:W-:Y:S01]  /*3c70*/  ULEA UR7, UR37, UR7, 0x18 ;  /* 0x0000000725077291 */ /* 0x000fe2000f8ec0ff */
[----:B------:R-:W-:-:S03]  /*3c80*/  UMOV UR13, URZ ;  /* 0x000000ff000d7c82 */ /* 0x000fc60008000000 */
[----:B------:R-:W3:Y:S01]  /*3c90*/  LDC R3, c[0x0][0xb0c] ;  /* 0x0002c300ff037b82 */ /* 0x000ee20000000800 */
[----:B--2---:R-:W-:Y:S02]  /*3ca0*/  UISETP.NE.U32.AND UP3, UPT, UR8, URZ, UPT ;  /* 0x000000ff0800728c */ /* 0x004fe4000bf65070 */
[----:B----4-:R-:W-:-:S05]  /*3cb0*/  UISETP.NE.U32.AND UP4, UPT, UR4, URZ, UPT ;  /* 0x000000ff0400728c */ /* 0x010fca000bf85070 */
[----:B------:R-:W2:Y:S01]  /*3cc0*/  LDC R18, c[0x0][0xb20] ;  /* 0x0002c800ff127b82 */ /* 0x000ea20000000800 */
[----:B-1----:R-:W-:Y:S01]  /*3cd0*/  ISETP.NE.AND P1, PT, R0, 0x1, PT ;  /* 0x000000010000780c */ /* 0x002fe20003f25270 */
[----:B------:R-:W-:Y:S02]  /*3ce0*/  UISETP.NE.AND.EX UP3, UPT, UR9, URZ, UPT, UP3 ;  /* 0x000000ff0900728c */ /* 0x000fe4000bf65330 */
[----:B------:R-:W-:-:S04]  /*3cf0*/  UISETP.NE.AND.EX UP4, UPT, UR5, URZ, UPT, UP4 ;  /* 0x000000ff0500728c */ /* 0x000fc8000bf85340 */
[----:B------:R-:W1:Y:S08]  /*3d00*/  LDC.64 R30, c[0x0][0x348] ;  /* 0x0000d200ff1e7b82 */ /* 0x000e700000000a00 */
[----:B------:R-:W4:Y:S08]  /*3d10*/  LDC.64 R16, c[0x0][0xb10] ;  /* 0x0002c400ff107b82 */ /* 0x000f300000000a00 */
[----:B------:R-:W1:Y:S08]  /*3d20*/  LDC.64 R6, c[0x0][0xb18] ;  /* 0x0002c600ff067b82 */ /* 0x000e700000000a00 */
[----:B------:R-:W1:Y:S08]  /*3d30*/  LDC.64 R4, c[0x0][0xb28] ;  /* 0x0002ca00ff047b82 */ /* 0x000e700000000a00 */
[----:B--23--:R-:W1:Y:S02]  /*3d40*/  LDC R19, c[0x0][0x374] ;  /* 0x0000dd00ff137b82 */ /* 0x00ce640000000800 */
.L_x_75:
[C---:B------:R-:W-:Y:S02]  /*3d50*/  LEA R0, R28.reuse, UR7, 0x3 ;  /* 0x000000071c007c11 */ /* 0x040fe4000f8e18ff */
[----:B------:R-:W-:Y:S02]  /*3d60*/  SHF.L.U32 R2, R27, 0x1f, RZ ;  /* 0x0000001f1b027819 */ /* 0x000fe400000006ff */
[----:B------:R-:W-:Y:S02]  /*3d70*/  LEA R20, R28, UR7, 0x4 ;  /* 0x000000071c147c11 */ /* 0x000fe4000f8e20ff */
[----:B--2---:R-:W2:Y:S02]  /*3d80*/  SYNCS.PHASECHK.TRANS64.TRYWAIT P0, [R0+URZ+0x70], R2 ;  /* 0x00007002000075a7 */ /* 0x004ea400080011ff */
[----:B--2---:R-:W-:Y:S05]  /*3d90*/  @!P0 BRA `(.L_x_67) ;  /* 0x0000003c00d48947 */ /* 0x004fea0003800000 */
.L_x_139:
[----:B------:R-:W-:Y:S01]  /*3da0*/  ISETP.GE.AND P0, PT, R40, 0x1, PT ;  /* 0x000000012800780c */ /* 0x000fe20003f06270 */
[----:B------:R-:W3:Y:S01]  /*3db0*/  LDS.128 R20, [R20+0x100] ;  /* 0x0001000014147984 */ /* 0x000ee20000000c00 */
[----:B--2---:R-:W-:Y:S01]  /*3dc0*/  VIADD R0, R0, 0x80 ;  /* 0x0000008000007836 */ /* 0x004fe20000000000 */
[----:B------:R-:W-:Y:S01]  /*3dd0*/  @!PT LDS RZ, [RZ] ;  /* 0x00000000fffff984 */ /* 0x000fe20000000800 */
[----:B------:R-:W-:Y:S01]  /*3de0*/  @!PT LDS RZ, [RZ] ;  /* 0x00000000fffff984 */ /* 0x000fe20000000800 */
[----:B------:R-:W-:Y:S01]  /*3df0*/  @!PT LDS RZ, [RZ] ;  /* 0x00000000fffff984 */ /* 0x000fe20000000800 */
[----:B------:R-:W-:Y:S01]  /*3e00*/  @!PT LDS RZ, [RZ] ;  /* 0x00000000fffff984 */ /* 0x000fe20000000800 */
[----:B------:R2:W-:Y:S06]  /*3e10*/  MEMBAR.ALL.CTA ;  /* 0x0000000000007992 */ /* 0x0005ec0000008000 */
[----:B--2---:R-:W2:Y:S01]  /*3e20*/  FENCE.VIEW.ASYNC.S ;  /* 0x00000000000073c6 */ /* 0x004ea20000000000 */
[----:B------:R-:W-:Y:S04]  /*3e30*/  PRMT R0, RZ, 0x654, R0 ;  /* 0x00000654ff007816 */ /* 0x000fe80000000000 */
[----:B--2---:R2:W-:Y:S01]  /*3e40*/  SYNCS.ARRIVE.TRANS64.RED.A1T0 RZ, [R0+URZ], RZ ;  /* 0x000000ff00ff79a7 */ /* 0x0045e200081004ff */
[----:B---3--:R-:W-:Y:S11]  /*3e50*/  LOP3.LUT P3, RZ, R22, 0x1, RZ, 0xc0, !PT ;  /* 0x0000000116ff7812 */ /* 0x008ff6000786c0ff */
[----:B------:R-:W-:Y:S02]  /*3e60*/  @!UPT UIADD3 URZ, UPT, UPT, URZ, URZ, URZ ;  /* 0x000000fffffff290 */ /* 0x000fe4000fffe0ff */
[----:B------:R-:W-:Y:S02]  /*3e70*/  @P3 MOV R11, R20 ;  /* 0x00000014000b3202 */ /* 0x000fe40000000f00 */
[----:B------:R-:W-:Y:S01]  /*3e80*/  @P3 LOP3.LUT R10, R21, 0xffff, RZ, 0xc0, !PT ;  /* 0x0000ffff150a3812 */ /* 0x000fe200078ec0ff */
[----:B--2---:R-:W-:Y:S06]  /*3e90*/  @!P0 BRA `(.L_x_68) ;  /* 0x0000000000a48947 */ /* 0x004fec0003800000 */
[-C--:B-1----:R-:W-:Y:S01]  /*3ea0*/  IMAD.HI.U32 R0, R19, R7.reuse, RZ ;  /* 0x0000000713007227 */ /* 0x082fe200078e00ff */
[----:B------:R-:W-:Y:S02]  /*3eb0*/  ISETP.NE.AND P0, PT, R6, 0x1, PT ;  /* 0x000000010600780c */ /* 0x000fe40003f05270 */
[----:B------:R-:W-:Y:S01]  /*3ec0*/  ISETP.NE.AND P2, PT, R40, 0x1, PT ;  /* 0x000000012800780c */ /* 0x000fe20003f45270 */
[----:B----4-:R-:W-:Y:S01]  /*3ed0*/  IMAD.HI.U32 R9, R24, R16, RZ ;  /* 0x0000001018097227 */ /* 0x010fe200078e00ff */
[----:B------:R-:W-:Y:S02]  /*3ee0*/  SHF.R.U32.HI R0, RZ, R18, R0 ;  /* 0x00000012ff007219 */ /* 0x000fe40000011600 */
[----:B------:R-:W-:Y:S01]  /*3ef0*/  ISETP.NE.AND P4, PT, R3, 0x1, PT ;  /* 0x000000010300780c */ /* 0x000fe20003f85270 */
[----:B------:R-:W-:Y:S01]  /*3f00*/  IMAD.HI.U32 R13, R10, R7, RZ ;  /* 0x000000070a0d7227 */ /* 0x000fe200078e00ff */
[----:B------:R-:W-:Y:S02]  /*3f10*/  SHF.R.U32.HI R9, RZ, R17, R9 ;  /* 0x00000011ff097219 */ /* 0x000fe40000011609 */
[----:B------:R-:W-:Y:S01]  /*3f20*/  SEL R0, R19, R0, !P0 ;  /* 0x0000000013007207 */ /* 0x000fe20004000000 */
[----:B------:R-:W-:Y:S01]  /*3f30*/  IMAD.HI.U32 R12, R11, R16, RZ ;  /* 0x000000100b0c7227 */ /* 0x000fe200078e00ff */
[----:B------:R-:W-:Y:S03]  /*3f40*/  SEL R9, R24, R9, !P4 ;  /* 0x0000000918097207 */ /* 0x000fe60006000000 */
[-C--:B------:R-:W-:Y:S01]  /*3f50*/  IMAD.HI.U32 R8, R0, R4.reuse, RZ ;  /* 0x0000000400087227 */ /* 0x080fe200078e00ff */
[----:B------:R-:W-:Y:S03]  /*3f60*/  SHF.R.U32.HI R12, RZ, R17, R12 ;  /* 0x00000011ff0c7219 */ /* 0x000fe6000001160c */
[----:B------:R-:W-:Y:S01]  /*3f70*/  IMAD.HI.U32 R2, R9, R4, RZ ;  /* 0x0000000409027227 */ /* 0x000fe200078e00ff */
[-C--:B------:R-:W-:Y:S02]  /*3f80*/  @P2 SHF.R.U32.HI R0, RZ, R5.reuse, R8 ;  /* 0x00000005ff002219 */ /* 0x080fe40000011608 */
[----:B------:R-:W-:Y:S02]  /*3f90*/  SHF.R.U32.HI R8, RZ, R18, R13 ;  /* 0x00000012ff087219 */ /* 0x000fe4000001160d */
[----:B------:R-:W-:Y:S01]  /*3fa0*/  @P2 SHF.R.U32.HI R9, RZ, R5, R2 ;  /* 0x00000005ff092219 */ /* 0x000fe20000011602 */
[----:B------:R-:W-:Y:S01]  /*3fb0*/  IMAD R0, R40, R0, RZ ;  /* 0x0000000028007224 */ /* 0x000fe200078e02ff */
[----:B------:R-:W-:Y:S02]  /*3fc0*/  SEL R8, R10, R8, !P0 ;  /* 0x000000080a087207 */ /* 0x000fe40004000000 */
[----:B------:R-:W-:Y:S01]  /*3fd0*/  SEL R2, R11, R12, !P4 ;  /* 0x0000000c0b027207 */ /* 0x000fe20006000000 */
[----:B------:R-:W-:Y:S01]  /*3fe0*/  IMAD R12, R40, R9, RZ ;  /* 0x00000009280c7224 */ /* 0x000fe200078e02ff */
[C---:B------:R-:W-:Y:S01]  /*3ff0*/  ISETP.GE.AND P0, PT, R8.reuse, R0, PT ;  /* 0x000000000800720c */ /* 0x040fe20003f06270 */
[----:B------:R-:W-:Y:S03]  /*4000*/  IMAD.HI.U32 R0, R8, R4, RZ ;  /* 0x0000000408007227 */ /* 0x000fe600078e00ff */
[----:B------:R-:W-:Y:S02]  /*4010*/  ISETP.GE.OR P0, PT, R2, R12, P0 ;  /* 0x0000000c0200720c */ /* 0x000fe40000706670 */
[-C--:B------:R-:W-:Y:S04]  /*4020*/  SHF.R.U32.HI R0, RZ, R5.reuse, R0 ;  /* 0x00000005ff007219 */ /* 0x080fe80000011600 */
[----:B------:R-:W-:Y:S05]  /*4030*/  SEL R13, R8, R0, !P2 ;  /* 0x00000000080d7207 */ /* 0x000fea0005000000 */
[----:B------:R-:W-:Y:S02]  /*4040*/  IMAD.MOV R12, RZ, RZ, -R13 ;  /* 0x000000ffff0c7224 */ /* 0x000fe400078e0a0d */
[----:B------:R-:W-:Y:S04]  /*4050*/  @!P0 IMAD.HI.U32 R0, R2, R4, RZ ;  /* 0x0000000402008227 */ /* 0x000fe800078e00ff */
[----:B------:R-:W-:Y:S01]  /*4060*/  IMAD R12, R40, R12, R8 ;  /* 0x0000000c280c7224 */ /* 0x000fe200078e0208 */
[----:B------:R-:W-:Y:S04]  /*4070*/  @!P0 SHF.R.U32.HI R0, RZ, R5, R0 ;  /* 0x00000005ff008219 */ /* 0x000fe80000011600 */
[----:B------:R-:W-:Y:S04]  /*4080*/  @!P0 SEL R0, R2, R0, !P2 ;  /* 0x0000000002008207 */ /* 0x000fe80005000000 */
[----:B------:R-:W-:Y:S01]  /*4090*/  @!P0 IADD3 R13, PT, PT, R13, -R0, RZ ;  /* 0x800000000d0d8210 */ /* 0x000fe20007ffe0ff */
[----:B------:R-:W-:Y:S01]  /*40a0*/  @!P0 IMAD R0, R9, R12, R0 ;  /* 0x0000000c09008224 */ /* 0x000fe200078e0200 */
[----:B------:R-:W-:Y:S01]  /*40b0*/  IADD3 R9, PT, PT, -R8, RZ, RZ ;  /* 0x000000ff08097210 */ /* 0x000fe20007ffe1ff */
[--C-:B------:R-:W-:Y:S02]  /*40c0*/  IMAD.MOV R12, RZ, RZ, -R2.reuse ;  /* 0x000000ffff0c7224 */ /* 0x100fe400078e0a02 */
[----:B------:R-:W-:Y:S02]  /*40d0*/  @!P0 IMAD R8, R13, R40, R2 ;  /* 0x000000280d088224 */ /* 0x000fe400078e0202 */
[----:B------:R-:W-:Y:S02]  /*40e0*/  @!P0 IMAD.MOV.U32 R2, RZ, RZ, R0 ;  /* 0x000000ffff028224 */ /* 0x000fe400078e0000 */
[----:B------:R-:W-:Y:S02]  /*40f0*/  IMAD R11, R3, R12, R11 ;  /* 0x0000000c030b7224 */ /* 0x000fe400078e020b */
[----:B------:R-:W-:Y:S02]  /*4100*/  IMAD R10, R6, R9, R10 ;  /* 0x00000009060a7224 */ /* 0x000fe400078e020a */
[----:B------:R-:W-:Y:S02]  /*4110*/  IMAD R11, R2, R3, R11 ;  /* 0x00000003020b7224 */ /* 0x000fe400078e020b */
[----:B------:R-:W-:Y:S02]  /*4120*/  IMAD R10, R8, R6, R10 ;  /* 0x00000006080a7224 */ /* 0x000fe400078e020a */
.L_x_68:
[----:B------:R-:W-:Y:S05]  /*4130*/  BRA.U UP1, `(.L_x_69) ;  /* 0x0000000101107547 */ /* 0x000fea000b800000 */
[----:B------:R-:W-:Y:S04]  /*4140*/  MOV R2, UR6 ;  /* 0x0000000600027c02 */ /* 0x000fe80008000f00 */
[----:B------:R-:W-:Y:S04]  /*4150*/  SHF.L.U32 R2, R2, 0x1f, RZ ;  /* 0x0000001f02027819 */ /* 0x000fe800000006ff */
[----:B------:R-:W2:Y:S02]  /*4160*/  SYNCS.PHASECHK.TRANS64.TRYWAIT P0, [UR7+0x68], R2 ;  /* 0x00006802ff0075a7 */ /* 0x000ea40008001107 */
[----:B--2---:R-:W-:Y:S05]  /*4170*/  @!P0 BRA `(.L_x_70) ;  /* 0x0000003800f08947 */ /* 0x004fea0003800000 */
.L_x_69:
[----:B------:R-:W-:Y:S02]  /*4180*/  R2UR UR11, R15 ;  /* 0x000000000f0b72ca */ /* 0x000fe400000e0000 */
[----:B------:R-:W-:Y:S02]  /*4190*/  R2UR UR10, R14 ;  /* 0x000000000e0a72ca */ /* 0x000fe400000e0000 */
[----:B------:R-:W-:Y:S04]  /*41a0*/  ISETP.NE.U32.AND P2, PT, RZ, UR4, PT ;  /* 0x00000004ff007c0c */ /* 0x000fe8000bf45070 */
[----:B------:R-:W-:Y:S05]  /*41b0*/  ISETP.NE.AND.EX P2, PT, RZ, UR5, PT, P2 ;  /* 0x00000005ff007c0c */ /* 0x000fea000bf45320 */
[----:B------:R-:W-:Y:S02]  /*41c0*/  USHF.L.U32 UR11, UR11, 0x7, URZ ;  /* 0x000000070b0b7899 */ /* 0x000fe400080006ff */
[----:B------:R-:W-:Y:S01]  /*41d0*/  USHF.L.U32 UR10, UR10, 0x6, URZ ;  /* 0x000000060a0a7899 */ /* 0x000fe200080006ff */
[----:B------:R-:W-:Y:S11]  /*41e0*/  BRA.U !UP4, `(.L_x_71) ;  /* 0x000000010c347547 */ /* 0x000ff6000b800000 */
[----:B------:R-:W-:Y:S01]  /*41f0*/  UPLOP3.LUT UP0, UPT, UPT, UPT, UP3, 0x80, 0x8 ;  /* 0x000000000008789c */ /* 0x000fe20003f0f030 */
[----:B--2---:R-:W-:Y:S02]  /*4200*/  HFMA2 R0, -RZ, RZ, 0, 5.9604644775390625e-08 ;  /* 0x00000001ff007431 */ /* 0x004fe400000001ff */
[----:B------:R-:W-:Y:S03]  /*4210*/  IMAD.MOV.U32 R88, RZ, RZ, 0x1 ;  /* 0x00000001ff587424 */ /* 0x000fe600078e00ff */
[----:B------:R-:W-:Y:S05]  /*4220*/  PLOP3.LUT P0, PT, PT, PT, UP0, 0x80, 0x8 ;  /* 0x000000000008781c */ /* 0x000fea0003f0f008 */
[----:B------:R-:W2:Y:S01]  /*4230*/  @UP0 LDCU.64 UR14, c[0x0][0x888] ;  /* 0x00011100ff0e07ac */ /* 0x000ea20008000a00 */
[----:B------:R-:W-:Y:S07]  /*4240*/  @UP0 UIMAD UR8, UR36, UR4, URZ ;  /* 0x00000004240802a4 */ /* 0x000fee000f8e02ff */
[----:B------:R-:W-:Y:S01]  /*4250*/  @!P0 PRMT R88, R0, 0x7610, R88 ;  /* 0x0000761000588816 */ /* 0x000fe20000000058 */
[----:B--2---:R-:W-:Y:S03]  /*4260*/  @UP0 UIMAD.WIDE UR14, UR8, 0x4, UR14 ;  /* 0x00000004080e08a5 */ /* 0x004fe6000f8e020e */
[----:B------:R-:W2:Y:S03]  /*4270*/  @!UP0 LDCU UR8, c[0x0][0x880] ;  /* 0x00011000ff0887ac */ /* 0x000ea60008000800 */
[----:B------:R-:W-:Y:S01]  /*4280*/  IMAD.U32 R8, RZ, RZ, UR14 ;  /* 0x0000000eff087e24 */ /* 0x000fe2000f8e00ff */
[----:B------:R-:W-:Y:S05]  /*4290*/  MOV R9, UR15 ;  /* 0x0000000f00097c02 */ /* 0x000fea0008000f00 */
[----:B-----5:R3:W5:Y:S02]  /*42a0*/  @P0 LDG.E R49, desc[UR46][R8.64] ;  /* 0x0000002e08310981 */ /* 0x020764000c1e1900 */
[----:B--23--:R-:W-:Y:S07]  /*42b0*/  @!P0 IMAD.U32 R49, RZ, RZ, UR8 ;  /* 0x00000008ff318e24 */ /* 0x00cfee000f8e00ff */
.L_x_71:
[----:B-----5:R-:W-:Y:S01]  /*42c0*/  @!P2 FSETP.EQ.AND P0, PT, R49, RZ, PT ;  /* 0x000000ff3100a20b */ /* 0x020fe20003f02000 */
[----:B------:R-:W-:Y:S01]  /*42d0*/  @!UPT UIADD3 URZ, UPT, UPT, URZ, URZ, URZ ;  /* 0x000000fffffff290 */ /* 0x000fe2000fffe0ff */
[----:B------:R-:W-:Y:S11]  /*42e0*/  @!P2 BRA `(.L_x_72) ;  /* 0x000000000014a947 */ /* 0x000ff60003800000 */
[----:B------:R-:W-:Y:S02]  /*42f0*/  LOP3.LUT P2, RZ, R88, 0xff, RZ, 0xc0, !PT ;  /* 0x000000ff58ff7812 */ /* 0x000fe4000784c0ff */
[----:B------:R-:W-:Y:S04]  /*4300*/  PLOP3.LUT P0, PT, PT, PT, UP0, 0x80, 0x8 ;  /* 0x000000000008781c */ /* 0x000fe80003f0f008 */
[----:B------:R-:W-:Y:S07]  /*4310*/  PLOP3.LUT P0, PT, P0, PT, PT, 0x8, 0x80 ;  /* 0x000000000080781c */ /* 0x000fee000070e170 */
[----:B------:R-:W-:Y:S11]  /*4320*/  @P2 FSETP.EQ.AND P0, PT, R49, RZ, PT ;  /* 0x000000ff3100220b */ /* 0x000ff60003f02000 */
[----:B------:R-:W-:Y:S02]  /*4330*/  @!UPT UIADD3 URZ, UPT, UPT, URZ, URZ, URZ ;  /* 0x000000fffffff290 */ /* 0x000fe4000fffe0ff */
.L_x_72:
[----:B------:R-:W-:Y:S01]  /*4340*/  ULEA UR15, UR13, UR7, 0x3 ;  /* 0x000000070d0f7291 */ /* 0x000fe2000f8e18ff */
[----:B------:R-:W-:Y:S02]  /*4350*/  SHF.L.U32 R9, R29, 0x1f, RZ ;  /* 0x0000001f1d097819 */ /* 0x000fe400000006ff */
[----:B------:R-:W-:Y:S04]  /*4360*/  ELECT P4, URZ, PT ;  /* 0x0000000000ff782f */ /* 0x000fe80003880000 */
[----:B------:R-:W-:Y:S02]  /*4370*/  PLOP3.LUT P4, PT, P0, P4, PT, 0xf2, 0x2f ;  /* 0x00000000002f781c */ /* 0x000fe40000789e72 */
[----:B------:R-:W3:Y:S11]  /*4380*/  SYNCS.PHASECHK.TRANS64.TRYWAIT P2, [UR15+0x48], R9 ;  /* 0x00004809ff0075a7 */ /* 0x000ef6000804110f */
[----:B-1----:R-:W-:Y:S05]  /*4390*/  @!P4 IADD3 R8, P0, PT, R30, 0x580, RZ ;  /* 0x000005801e08c810 */ /* 0x002fea0007f1e0ff */
[----:B--2---:R-:W-:Y:S01]  /*43a0*/  @!P4 IMAD.X R2, RZ, RZ, R31, P0 ;  /* 0x000000ffff02c224 */ /* 0x004fe200000e061f */
[----:B---3--:R-:W-:Y:S07]  /*43b0*/  @!P2 BRA `(.L_x_73) ;  /* 0x000000380078a947 */ /* 0x008fee0003800000 */
.L_x_142:
[----:B------:R-:W2:Y:S01]  /*43c0*/  LDC.64 R12, c[0x0][0xb18] ;  /* 0x0002c600ff0c7b82 */ /* 0x000ea20000000a00 */
[----:B------:R-:W-:Y:S01]  /*43d0*/  @!P4 R2UR UR8, R2 ;  /* 0x000000000208c2ca */ /* 0x000fe200000e0000 */
[----:B------:R-:W-:Y:S01]  /*43e0*/  VOTEU.ALL UP2, P4 ;  /* 0x0000000000ff7886 */ /* 0x000fe20002040000 */
[----:B------:R-:W-:Y:S01]  /*43f0*/  @!P4 R2UR UR9, R8 ;  /* 0x000000000809c2ca */ /* 0x000fe200000e0000 */
[----:B------:R-:W-:Y:S01]  /*4400*/  VOTEU.ALL UP1, P4 ;  /* 0x0000000000ff7886 */ /* 0x000fe20002020000 */
[----:B-1----:R-:W-:Y:S03]  /*4410*/  @!P4 IMAD.MOV.U32 R0, RZ, RZ, 0x2000 ;  /* 0x00002000ff00c424 */ /* 0x002fe600078e00ff */
[----:B------:R-:W1:Y:S01]  /*4420*/  @!P1 LDC R2, c[0x0][0xb0c] ;  /* 0x0002c300ff029b82 */ /* 0x000e620000000800 */
[----:B------:R-:W-:Y:S01]  /*4430*/  UMOV UR20, 0x0 ;  /* 0x0000000000147882 */ /* 0x000fe20000000000 */
[----:B------:R-:W-:Y:S01]  /*4440*/  UMOV UR21, 0x10000000 ;  /* 0x1000000000157882 */ /* 0x000fe20000000000 */
[----:B------:R-:W-:Y:S01]  /*4450*/  UMOV UR12, UR36 ;  /* 0x00000024000c7c82 */ /* 0x000fe20008000000 */
[----:B------:R-:W-:Y:S01]  /*4460*/  UIADD3 UR14, UPT, UPT, UR13, 0x1, URZ ;  /* 0x000000010d0e7890 */ /* 0x000fe2000fffe0ff */
[----:B------:R-:W-:Y:S01]  /*4470*/  @P3 SHF.R.U32.HI R26, RZ, 0x10, R21 ;  /* 0x00000010ff1a3819 */ /* 0x000fe20000011615 */
[----:B------:R-:W-:Y:S02]  /*4480*/  VIADD R28, R28, 0x1 ;  /* 0x000000011c1c7836 */ /* 0x000fe40000000000 */
[----:B------:R-:W-:Y:S01]  /*4490*/  IMAD.U32 R9, RZ, RZ, UR8 ;  /* 0x00000008ff097e24 */ /* 0x000fe2000f8e00ff */
[----:B------:R-:W-:Y:S01]  /*44a0*/  @!UP2 ULEA UR8, UR13, UR7, 0xd ;  /* 0x000000070d08a291 */ /* 0x000fe2000f8e68ff */
[----:B------:R-:W-:Y:S01]  /*44b0*/  IMAD.U32 R8, RZ, RZ, UR9 ;  /* 0x00000009ff087e24 */ /* 0x000fe2000f8e00ff */
[----:B------:R-:W-:Y:S02]  /*44c0*/  UIADD3 UR9, UPT, UPT, UR15, 0x30, URZ ;  /* 0x000000300f097890 */ /* 0x000fe4000fffe0ff */
[----:B------:R-:W-:Y:S01]  /*44d0*/  @!P4 R2UR UR19, R9 ;  /* 0x000000000913c2ca */ /* 0x000fe200000e0000 */
[----:B------:R-:W-:Y:S01]  /*44e0*/  @!UP2 UIADD3 UR8, UPT, UPT, UR8, 0x200, URZ ;  /* 0x000002000808a890 */ /* 0x000fe2000fffe0ff */
[----:B------:R-:W-:Y:S01]  /*44f0*/  @!P4 R2UR UR18, R8 ;  /* 0x000000000812c2ca */ /* 0x000fe200000e0000 */
[----:B------:R-:W-:Y:S01]  /*4500*/  UISETP.NE.AND UP5, UPT, UR14, 0x3, UPT ;  /* 0x000000030e00788c */ /* 0x000fe2000bfa5270 */
[----:B------:R-:W3:Y:S01]  /*4510*/  LDC.64 R8, c[0x0][0xb10] ;  /* 0x0002c400ff087b82 */ /* 0x000ee20000000a00 */
[----:B------:R-:W-:Y:S02]  /*4520*/  UPRMT UR16, UR37, 0x654, UR9 ;  /* 0x0000065425107896 */ /* 0x000fe40008000009 */
[----:B------:R-:W-:Y:S02]  /*4530*/  USEL UR17, URZ, 0x1, UP5 ;  /* 0x00000001ff117887 */ /* 0x000fe4000a800000 */
[----:B------:R-:W-:Y:S04]  /*4540*/  USEL UR14, UR14, URZ, UP5 ;  /* 0x000000ff0e0e7287 */ /* 0x000fe8000a800000 */
[----:B------:R-:W-:Y:S01]  /*4550*/  ULEA UR13, UR14, UR7, 0x3 ;  /* 0x000000070e0d7291 */ /* 0x000fe2000f8e18ff */
[----:B------:R-:W-:Y:S01]  /*4560*/  LOP3.LUT R29, R29, UR17, RZ, 0x3c, !PT ;  /* 0x000000111d1d7c12 */ /* 0x000fe2000f8e3cff */
[----:B------:R1:W-:Y:S01]  /*4570*/  @!UP1 UTMALDG.3D [UR8], [UR18], desc[UR20] ;  /* 0x00001408120095b4 */ /* 0x0003e20008011000 */
[----:B------:R5:W-:Y:S02]  /*4580*/  @!P4 SYNCS.ARRIVE.TRANS64.RED.A0TR RZ, [UR15+0x30], R0 ;  /* 0x00003000ffffc9a7 */ /* 0x000be4000830040f */
[----:B------:R-:W-:Y:S01]  /*4590*/  SHF.L.U32 R14, R29, 0x1f, RZ ;  /* 0x0000001f1d0e7819 */ /* 0x000fe200000006ff */
[C---:B---3--:R-:W-:Y:S01]  /*45a0*/  @!P1 IMAD.HI.U32 R8, R11.reuse, R8, RZ ;  /* 0x000000080b089227 */ /* 0x048fe200078e00ff */
[----:B--2---:R-:W-:Y:S02]  /*45b0*/  @!P1 ISETP.NE.AND P0, PT, R12, 0x1, PT ;  /* 0x000000010c00980c */ /* 0x004fe40003f05270 */
[----:B-1----:R-:W-:Y:S01]  /*45c0*/  @!P1 ISETP.NE.AND P2, PT, R2, 0x1, PT ;  /* 0x000000010200980c */ /* 0x002fe20003f45270 */
[----:B------:R-:W-:Y:S01]  /*45d0*/  SYNCS.ARRIVE.TRANS64.RED.A1T0 RZ, [UR16], RZ ;  /* 0x000000ffffff79a7 */ /* 0x000fe20008100410 */
[C---:B------:R-:W-:Y:S01]  /*45e0*/  @!P1 IMAD.HI.U32 R13, R10.reuse, R13, RZ ;  /* 0x0000000d0a0d9227 */ /* 0x040fe200078e00ff */
[----:B------:R-:W-:Y:S04]  /*45f0*/  @!P1 SHF.R.U32.HI R8, RZ, R9, R8 ;  /* 0x00000009ff089219 */ /* 0x000fe80000011608 */
[----:B------:R-:W-:Y:S01]  /*4600*/  @!P1 SEL R8, R11, R8, !P2 ;  /* 0x000000080b089207 */ /* 0x000fe20005000000 */
[----:B------:R-:W1:Y:S01]  /*4610*/  SYNCS.PHASECHK.TRANS64.TRYWAIT P5, [UR13+0x48], R14 ;  /* 0x0000480eff0075a7 */ /* 0x000e6200080a110d */
[----:B-----5:R-:W2:Y:S02]  /*4620*/  @!P1 LDC R0, c[0x0][0xb20] ;  /* 0x0002c800ff009b82 */ /* 0x020ea40000000800 */
[----:B--2---:R-:W-:Y:S04]  /*4630*/  @!P1 SHF.R.U32.HI R0, RZ, R0, R13 ;  /* 0x00000000ff009219 */ /* 0x004fe8000001160d */
[----:B------:R-:W-:Y:S05]  /*4640*/  @!P1 SEL R9, R10, R0, !P0 ;  /* 0x000000000a099207 */ /* 0x000fea0004000000 */
[----:B------:R-:W-:Y:S02]  /*4650*/  @!P1 IMAD.IADD R0, R9, 0x1, -R8 ;  /* 0x0000000109009824 */ /* 0x000fe400078e0a08 */
[----:B------:R-:W-:Y:S02]  /*4660*/  @!P1 IMAD.IADD R8, R8, 0x1, -R9 ;  /* 0x0000000108089824 */ /* 0x000fe400078e0a09 */
[----:B------:R-:W-:Y:S02]  /*4670*/  @!P1 IMAD R11, R0, R2, R11 ;  /* 0x00000002000b9224 */ /* 0x000fe400078e020b */
[----:B------:R-:W-:Y:S01]  /*4680*/  @!P1 IMAD R10, R8, R12, R10 ;  /* 0x0000000c080a9224 */ /* 0x000fe200078e020a */
[----:B-1----:R-:W-:Y:S06]  /*4690*/  @!P5 BRA `(.L_x_74) ;  /* 0x0000003400d8d947 */ /* 0x002fec0003800000 */
.L_x_144:
[----:B------:R-:W-:Y:S01]  /*46a0*/  @!P4 IADD3 R2, P0, PT, R30, 0x580, RZ ;  /* 0x000005801e02c810 */ /* 0x000fe20007f1e0ff */
[----:B------:R-:W-:Y:S01]  /*46b0*/  UMOV UR18, 0x0 ;  /* 0x0000000000127882 */ /* 0x000fe20000000000 */
[----:B------:R-:W-:Y:S01]  /*46c0*/  UMOV UR19, 0x10000000 ;  /* 0x1000000000137882 */ /* 0x000fe20000000000 */
[----:B------:R-:W-:Y:S01]  /*46d0*/  VOTEU.ALL UP1, P4 ;  /* 0x0000000000ff7886 */ /* 0x000fe20002020000 */
[----:B------:R-:W-:Y:S01]  /*46e0*/  @!P4 R2UR UR9, R2 ;  /* 0x000000000209c2ca */ /* 0x000fe200000e0000 */
[----:B-1----:R-:W-:Y:S01]  /*46f0*/  @!P4 IMAD.X R0, RZ, RZ, R31, P0 ;  /* 0x000000ffff00c224 */ /* 0x002fe200000e061f */
[----:B------:R-:W-:Y:S01]  /*4700*/  UMOV UR12, UR36 ;  /* 0x00000024000c7c82 */ /* 0x000fe20008000000 */
[----:B------:R-:W-:Y:S01]  /*4710*/  @P3 R2UR UR36, R26 ;  /* 0x000000001a2432ca */ /* 0x000fe200000e0000 */
[----:B------:R-:W-:Y:S01]  /*4720*/  @!UP1 ULEA UR15, UR14, UR7, 0xd ;  /* 0x000000070e0f9291 */ /* 0x000fe2000f8e68ff */
[----:B------:R-:W-:Y:S01]  /*4730*/  ISETP.NE.AND P0, PT, R28, 0x2, PT ;  /* 0x000000021c00780c */ /* 0x000fe20003f05270 */
[----:B------:R-:W-:Y:S01]  /*4740*/  @!UP1 UIADD3 UR10, UPT, UPT, UR10, 0x20, URZ ;  /* 0x000000200a0a9890 */ /* 0x000fe2000fffe0ff */
[----:B------:R-:W-:Y:S01]  /*4750*/  @!P4 R2UR UR8, R0 ;  /* 0x000000000008c2ca */ /* 0x000fe200000e0000 */
[----:B------:R-:W-:Y:S01]  /*4760*/  IMAD.IADD R14, R10, 0x1, R86 ;  /* 0x000000010a0e7824 */ /* 0x000fe200078e0256 */
[----:B------:R-:W-:Y:S01]  /*4770*/  SEL R0, RZ, 0x1, P0 ;  /* 0x00000001ff007807 */ /* 0x000fe20000000000 */
[----:B------:R-:W-:Y:S01]  /*4780*/  IMAD.IADD R15, R11, 0x1, R87 ;  /* 0x000000010b0f7824 */ /* 0x000fe200078e0257 */
[----:B------:R-:W-:Y:S02]  /*4790*/  SEL R28, R28, RZ, P0 ;  /* 0x000000ff1c1c7207 */ /* 0x000fe40000000000 */
[----:B------:R-:W-:Y:S01]  /*47a0*/  IMAD.U32 R8, RZ, RZ, UR9 ;  /* 0x00000009ff087e24 */ /* 0x000fe2000f8e00ff */
[----:B------:R-:W-:Y:S01]  /*47b0*/  UIADD3 UR9, UPT, UPT, UR13, 0x30, URZ ;  /* 0x000000300d097890 */ /* 0x000fe2000fffe0ff */
[----:B------:R-:W-:Y:S03]  /*47c0*/  LOP3.LUT R27, R27, R0, RZ, 0x3c, !PT ;  /* 0x000000001b1b7212 */ /* 0x000fe600078e3cff */
[----:B------:R-:W-:Y:S02]  /*47d0*/  @!P4 R2UR UR16, R8 ;  /* 0x000000000810c2ca */ /* 0x000fe400000e0000 */
[----:B------:R-:W-:Y:S01]  /*47e0*/  IMAD.U32 R9, RZ, RZ, UR8 ;  /* 0x00000008ff097e24 */ /* 0x000fe2000f8e00ff */
[----:B------:R-:W-:Y:S01]  /*47f0*/  @!UP1 UIADD3 UR8, UPT, UPT, UR15, 0x200, URZ ;  /* 0x000002000f089890 */ /* 0x000fe2000fffe0ff */
[----:B------:R-:W-:Y:S01]  /*4800*/  VOTEU.ALL UP1, P4 ;  /* 0x0000000000ff7886 */ /* 0x000fe20002020000 */
[----:B------:R-:W-:Y:S02]  /*4810*/  UPRMT UR15, UR37, 0x654, UR9 ;  /* 0x00000654250f7896 */ /* 0x000fe40008000009 */
[----:B------:R-:W-:Y:S11]  /*4820*/  @!P4 R2UR UR17, R9 ;  /* 0x000000000911c2ca */ /* 0x000ff600000e0000 */
[----:B------:R-:W-:Y:S02]  /*4830*/  @!UPT UIADD3 URZ, UPT, UPT, URZ, URZ, URZ ;  /* 0x000000fffffff290 */ /* 0x000fe4000fffe0ff */
[----:B------:R2:W-:Y:S01]  /*4840*/  @!UP1 UTMALDG.3D [UR8], [UR16], desc[UR18] ;  /* 0x00001208100095b4 */ /* 0x0005e20008011000 */
[----:B------:R2:W-:Y:S01]  /*4850*/  @!P4 SYNCS.ARRIVE.TRANS64.RED.A0TR RZ, [UR13+0x30], R25 ;  /* 0x00003019ffffc9a7 */ /* 0x0005e2000830040d */
[----:B------:R-:W-:Y:S04]  /*4860*/  UIADD3 UR13, UPT, UPT, UR14, 0x1, URZ ;  /* 0x000000010e0d7890 */ /* 0x000fe8000fffe0ff */
[----:B------:R-:W-:Y:S04]  /*4870*/  UISETP.NE.AND UP1, UPT, UR13, 0x3, UPT ;  /* 0x000000030d00788c */ /* 0x000fe8000bf25270 */
[----:B------:R-:W-:Y:S02]  /*4880*/  USEL UR14, URZ, 0x1, UP1 ;  /* 0x00000001ff0e7887 */ /* 0x000fe40008800000 */
[----:B------:R-:W-:Y:S02]  /*4890*/  USEL UR13, UR13, URZ, UP1 ;  /* 0x000000ff0d0d7287 */ /* 0x000fe40008800000 */
[----:B------:R-:W-:Y:S02]  /*48a0*/  UPLOP3.LUT UP1, UPT, UPT, UPT, UPT, 0x80, 0x8 ;  /* 0x000000000008789c */ /* 0x000fe40003f2f070 */
[----:B------:R-:W-:Y:S01]  /*48b0*/  LOP3.LUT R29, R29, UR14, RZ, 0x3c, !PT ;  /* 0x0000000e1d1d7c12 */ /* 0x000fe2000f8e3cff */
[----:B------:R-:W-:Y:S01]  /*48c0*/  SYNCS.ARRIVE.TRANS64.RED.A1T0 RZ, [UR15], RZ ;  /* 0x000000ffffff79a7 */ /* 0x000fe2000810040f */
[----:B------:R-:W-:Y:S07]  /*48d0*/  @P3 BRA `(.L_x_75) ;  /* 0xfffffff4001c3947 */ /* 0x000fee000383ffff */
[----:B------:R-:W-:Y:S01]  /*48e0*/  UIADD3 UR7, UPT, UPT, UR7, 0x48, URZ ;  /* 0x0000004807077890 */ /* 0x000fe2000fffe0ff */
[----:B------:R-:W-:-:S03]  /*48f0*/  SHF.L.U32 R2, R29, 0x1f, RZ ;  /* 0x0000001f1d027819 */ /* 0x000fc600000006ff */
[----:B------:R-:W-:-:S09]  /*4900*/  ULEA UR4, UR13, UR7, 0x3 ;  /* 0x000000070d047291 */ /* 0x000fd2000f8e18ff */
[----:B------:R-:W1:Y:S02]  /*4910*/  SYNCS.PHASECHK.TRANS64.TRYWAIT P0, [UR4], R2 ;  /* 0x00000002ff0075a7 */ /* 0x000e640008001104 */
[----:B-1----:R-:W-:Y:S05]  /*4920*/  @!P0 BRA `(.L_x_76) ;  /* 0x00000034004c8947 */ /* 0x002fea0003800000 */
.L_x_146:
        /* <DEDUP_REMOVED lines=9> */
.L_x_148:
[----:B------:R-:W-:-:S04]  /*49c0*/  UIADD3 UR5, UPT, UPT, UR5, 0x1, URZ ;  /* 0x0000000105057890 */ /* 0x000fc8000fffe0ff */
[----:B------:R-:W-:-:S04]  /*49d0*/  UISETP.NE.AND UP0, UPT, UR5, 0x3, UPT ;  /* 0x000000030500788c */ /* 0x000fc8000bf05270 */
[----:B------:R-:W-:Y:S02]  /*49e0*/  USEL UR4, URZ, 0x1, UP0 ;  /* 0x00000001ff047887 */ /* 0x000fe40008000000 */
[----:B------:R-:W-:-:S04]  /*49f0*/  USEL UR5, UR5, URZ, UP0 ;  /* 0x000000ff05057287 */ /* 0x000fc80008000000 */
[----:B------:R-:W-:Y:S01]  /*4a00*/  ULEA UR5, UR5, UR7, 0x3 ;  /* 0x0000000705057291 */ /* 0x000fe2000f8e18ff */
[----:B-1----:R-:W-:-:S04]  /*4a10*/  LOP3.LUT R2, R29, UR4, RZ, 0x3c, !PT ;  /* 0x000000041d027c12 */ /* 0x002fc8000f8e3cff */
[----:B------:R-:W-:Y:S01]  /*4a20*/  SHF.L.U32 R2, R2, 0x1f, RZ ;  /* 0x0000001f02027819 */ /* 0x000fe200000006ff */
[----:B------:R-:W-:-:S07]  /*4a30*/  IMAD.U32 R0, RZ, RZ, UR5 ;  /* 0x00000005ff007e24 */ /* 0x000fce000f8e00ff */
.L_x_78:
[----:B-1----:R1:W3:Y:S02]  /*4a40*/  SYNCS.PHASECHK.TRANS64.TRYWAIT P0, [R0+URZ], R2 ;  /* 0x00000002000075a7 */ /* 0x0022e400080011ff */
[----:B---3--:R-:W-:Y:S05]  /*4a50*/  @!P0 NANOSLEEP.SYNCS 0x989680 ;  /* 0x009896800000895d */ /* 0x008fea0003900000 */
[----:B------:R-:W3:Y:S02]  /*4a60*/  @!P0 SYNCS.PHASECHK.TRANS64 P0, [R0+URZ], R2 ;  /* 0x00000002000085a7 */ /* 0x000ee400080010ff */
[----:B--23--:R-:W-:Y:S05]  /*4a70*/  @P0 EXIT ;  /* 0x000000000000094d */ /* 0x00cfea0003800000 */
[----:B------:R-:W-:Y:S05]  /*4a80*/  BRA `(.L_x_78) ;  /* 0xfffffffc00ec7947 */ /* 0x000fea000383ffff */
.L_x_66:
[----:B------:R-:W-:-:S06]  /*4a90*/  UISETP.GE.AND UP1, UPT, UR8, 0x4, UPT ;  /* 0x000000040800788c */ /* 0x000fcc000bf26270 */
[----:B------:R-:W-:-:S13]  /*4aa0*/  PLOP3.LUT P0, PT, PT, PT, UP1, 0x80, 0x8 ;  /* 0x000000000008781c */ /* 0x000fda0003f0f018 */
[----:B------:R-:W-:Y:S05]  /*4ab0*/  @!P0 EXIT ;  /* 0x000000000000894d */ /* 0x000fea0003800000 */
[----:B------:R-:W-:Y:S01]  /*4ac0*/  BAR.SYNC.DEFER_BLOCKING 0x6, 0xa0 ;  /* 0x0182800000007b1d */ /* 0x000fe20000010000 */
[C---:B------:R-:W-:Y:S01]  /*4ad0*/  IMAD.SHL.U32 R2, R93.reuse, 0x20, RZ ;  /* 0x000000205d027824 */ /* 0x040fe200078e00ff */
[C---:B------:R-:W-:Y:S01]  /*4ae0*/  LOP3.LUT R94, R93.reuse, 0x2, RZ, 0xc0, !PT ;  /* 0x000000025d5e7812 */ /* 0x040fe200078ec0ff */
[C---:B------:R-:W-:Y:S01]  /*4af0*/  IMAD.SHL.U32 R99, R93.reuse, 0x4, RZ ;  /* 0x000000045d637824 */ /* 0x040fe200078e00ff */
[C---:B------:R-:W-:Y:S01]  /*4b00*/  LOP3.LUT R100, R93.reuse, 0x60, RZ, 0xc0, !PT ;  /* 0x000000605d647812 */ /* 0x040fe200078ec0ff */
[C---:B------:R-:W-:Y:S01]  /*4b10*/  IMAD.U32 R46, R93.reuse, 0x10000, RZ ;  /* 0x000100005d2e7824 */ /* 0x040fe200078e00ff */
[----:B------:R-:W-:Y:S02]  /*4b20*/  UMOV UR48, 0x400 ;  /* 0x0000040000307882 */ /* 0x000fe40000000000 */
[----:B------:R-:W1:Y:S01]  /*4b30*/  LDC R91, c[0x0][0x370] ;  /* 0x0000dc00ff5b7b82 */ /* 0x000e620000000800 */
[----:B------:R-:W-:Y:S01]  /*4b40*/  ULEA UR48, UR37, UR48, 0x18 ;  /* 0x0000003025307291 */ /* 0x000fe2000f8ec0ff */
[----:B------:R-:W-:Y:S01]  /*4b50*/  LOP3.LUT R3, R2, 0xc0, RZ, 0xc0, !PT ;  /* 0x000000c002037812 */ /* 0x000fe200078ec0ff */
[----:B------:R-:W-:Y:S01]  /*4b60*/  IMAD.MOV.U32 R45, RZ, RZ, RZ ;  /* 0x000000ffff2d7224 */ /* 0x000fe200078e00ff */
[----:B------:R-:W-:Y:S01]  /*4b70*/  LOP3.LUT R93, R93, 0x4, RZ, 0xc0, !PT ;  /* 0x000000045d5d7812 */ /* 0x000fe200078ec0ff */
[----:B------:R-:W-:Y:S01]  /*4b80*/  UIADD3 UR52, UPT, UPT, UR48, 0x200, URZ ;  /* 0x0000020030347890 */ /* 0x000fe2000fffe0ff */
[----:B------:R-:W-:-:S02]  /*4b90*/  LOP3.LUT R99, R3, 0x18, R99, 0xf8, !PT ;  /* 0x0000001803637812 */ /* 0x000fc400078ef863 */
[----:B------:R-:W-:Y:S01]  /*4ba0*/  CS2R R96, SRZ ;  /* 0x0000000000607805 */ /* 0x000fe2000001ff00 */
[----:B------:R-:W2:Y:S01]  /*4bb0*/  LDC R42, c[0x0][0xb0c] ;  /* 0x0002c300ff2a7b82 */ /* 0x000ea20000000800 */
[----:B------:R-:W-:Y:S01]  /*4bc0*/  LOP3.LUT R46, R46, 0x600000, RZ, 0xc0, !PT ;  /* 0x006000002e2e7812 */ /* 0x000fe200078ec0ff */
[----:B------:R-:W-:Y:S01]  /*4bd0*/  IMAD.MOV.U32 R103, RZ, RZ, RZ ;  /* 0x000000ffff677224 */ /* 0x000fe200078e00ff */
[----:B------:R-:W-:Y:S01]  /*4be0*/  IADD3 R98, PT, PT, -R93, 0x2, RZ ;  /* 0x000000025d627810 */ /* 0x000fe20007ffe1ff */
[----:B------:R-:W-:Y:S01]  /*4bf0*/  IMAD.MOV R94, RZ, RZ, -R94 ;  /* 0x000000ffff5e7224 */ /* 0x000fe200078e0a5e */
[----:B------:R-:W-:Y:S01]  /*4c00*/  LOP3.LUT R99, R99, 0xf20, R2, 0xf8, !PT ;  /* 0x00000f2063637812 */ /* 0x000fe200078ef802 */
[----:B------:R-:W-:Y:S01]  /*4c10*/  IMAD.MOV R93, RZ, RZ, -R93 ;  /* 0x000000ffff5d7224 */ /* 0x000fe200078e0a5d */
[----:B------:R-:W4:Y:S01]  /*4c20*/  LDCU.64 UR54, c[0x0][0x348] ;  /* 0x00006900ff3677ac */ /* 0x000f220008000a00 */
[----:B------:R-:W1:Y:S01]  /*4c30*/  LDC R89, c[0x0][0xb20] ;  /* 0x0002c800ff597b82 */ /* 0x000e620000000800 */
[----:B------:R-:W3:Y:S01]  /*4c40*/  LDS R0, [UR48+0x120] ;  /* 0x00012030ff007984 */ /* 0x000ee20008000800 */
[----:B------:R-:W-:Y:S01]  /*4c50*/  IMAD.SHL.U32 R98, R98, 0x10, RZ ;  /* 0x0000001062627824 */ /* 0x000fe200078e00ff */
[----:B------:R-:W-:Y:S01]  /*4c60*/  LEA R99, R99, UR52, 0x1 ;  /* 0x0000003463637c11 */ /* 0x000fe2000f8e08ff */
[----:B------:R-:W-:Y:S01]  /*4c70*/  UMOV UR51, 0x1 ;  /* 0x0000000100337882 */ /* 0x000fe20000000000 */
[----:B------:R-:W-:Y:S01]  /*4c80*/  UMOV UR56, URZ ;  /* 0x000000ff00387c82 */ /* 0x000fe20008000000 */
[----:B------:R-:W1:Y:S02]  /*4c90*/  LDCU.64 UR38, c[0x0][0x888] ;  /* 0x00011100ff2677ac */ /* 0x000e640008000a00 */
[----:B------:R-:W1:Y:S01]  /*4ca0*/  LDC R41, c[0x0][0xb30] ;  /* 0x0002cc00ff297b82 */ /* 0x000e620000000800 */
[----:B------:R-:W1:Y:S01]  /*4cb0*/  LDCU.64 UR44, c[0x0][0x890] ;  /* 0x00011200ff2c77ac */ /* 0x000e620008000a00 */
[----:B------:R-:W-:Y:S01]  /*4cc0*/  UMOV UR50, URZ ;  /* 0x000000ff00327c82 */ /* 0x000fe20008000000 */
[----:B------:R-:W-:-:S05]  /*4cd0*/  UMOV UR49, URZ ;  /* 0x000000ff00317c82 */ /* 0x000fca0008000000 */
[----:B------:R-:W1:Y:S08]  /*4ce0*/  LDC.64 R84, c[0x0][0xb10] ;  /* 0x0002c400ff547b82 */ /* 0x000e700000000a00 */
[----:B------:R-:W1:Y:S08]  /*4cf0*/  LDC.64 R38, c[0x0][0xb18] ;  /* 0x0002c600ff267b82 */ /* 0x000e700000000a00 */
[----:B------:R-:W1:Y:S08]  /*4d00*/  LDC.64 R36, c[0x0][0xb28] ;  /* 0x0002ca00ff247b82 */ /* 0x000e700000000a00 */
[----:B------:R-:W1:Y:S01]  /*4d10*/  LDC.64 R82, c[0x0][0x8b0] ;  /* 0x00022c00ff527b82 */ /* 0x000e620000000a00 */
[----:B---3--:R-:W-:-:S07]  /*4d20*/  IMAD.IADD R46, R0, 0x1, R46 ;  /* 0x00000001002e7824 */ /* 0x008fce00078e022e */
[----:B------:R-:W3:Y:S08]  /*4d30*/  LDC.64 R80, c[0x0][0x8a8] ;  /* 0x00022a00ff507b82 */ /* 0x000ef00000000a00 */
[----:B--2-4-:R-:W1:Y:S02]  /*4d40*/  LDC R90, c[0x0][0x374] ;  /* 0x0000dd00ff5a7b82 */ /* 0x014e640000000800 */
.L_x_109:
[C---:B------:R-:W-:Y:S02]  /*4d50*/  LEA R0, R103.reuse, UR48, 0x3 ;  /* 0x0000003067007c11 */ /* 0x040fe4000f8e18ff */
[----:B------:R-:W-:Y:S02]  /*4d60*/  SHF.L.U32 R2, R96, 0x1f, RZ ;  /* 0x0000001f60027819 */ /* 0x000fe400000006ff */
[----:B------:R-:W-:Y:S02]  /*4d70*/  LEA R16, R103, UR48, 0x4 ;  /* 0x0000003067107c11 */ /* 0x000fe4000f8e20ff */
[----:B------:R-:W2:Y:S02]  /*4d80*/  SYNCS.PHASECHK.TRANS64.TRYWAIT P0, [R0+URZ+0x70], R2 ;  /* 0x00007002000075a7 */ /* 0x000ea400080011ff */
[----:B--2---:R-:W-:Y:S05]  /*4d90*/  @!P0 BRA `(.L_x_79) ;  /* 0x0000003000608947 */ /* 0x004fea0003800000 */
.L_x_149:
[----:B------:R-:W4:Y:S01]  /*4da0*/  LDC.64 R10, c[0x0][0xb10] ;  /* 0x0002c400ff0a7b82 */ /* 0x000f220000000a00 */
[----:B------:R-:W3:Y:S01]  /*4db0*/  LDS.128 R16, [R16+0x100] ;  /* 0x0001000010107984 */ /* 0x000ee20000000c00 */
[----:B-1----:R-:W-:Y:S01]  /*4dc0*/  ISETP.NE.AND P1, PT, R41, 0x1, PT ;  /* 0x000000012900780c */ /* 0x002fe20003f25270 */
[----:B--2---:R-:W-:Y:S01]  /*4dd0*/  VIADD R0, R0, 0x80 ;  /* 0x0000008000007836 */ /* 0x004fe20000000000 */
[----:B------:R-:W-:Y:S04]  /*4de0*/  ISETP.GE.AND P0, PT, R40, 0x1, PT ;  /* 0x000000012800780c */ /* 0x000fe80003f06270 */
[----:B------:R-:W1:Y:S01]  /*4df0*/  LDC.64 R8, c[0x0][0xb18] ;  /* 0x0002c600ff087b82 */ /* 0x000e620000000a00 */
[----:B------:R-:W-:Y:S01]  /*4e00*/  PRMT R0, RZ, 0x654, R0 ;  /* 0x00000654ff007816 */ /* 0x000fe20000000000 */
[----:B------:R-:W-:Y:S01]  /*4e10*/  @!PT LDS RZ, [RZ] ;  /* 0x00000000fffff984 */ /* 0x000fe20000000800 */
[----:B------:R-:W-:Y:S01]  /*4e20*/  @!PT LDS RZ, [RZ] ;  /* 0x00000000fffff984 */ /* 0x000fe20000000800 */
[----:B------:R-:W-:Y:S01]  /*4e30*/  @!PT LDS RZ, [RZ] ;  /* 0x00000000fffff984 */ /* 0x000fe20000000800 */
[----:B------:R-:W-:Y:S01]  /*4e40*/  @!PT LDS RZ, [RZ] ;  /* 0x00000000fffff984 */ /* 0x000fe20000000800 */
[----:B------:R2:W-:Y:S06]  /*4e50*/  MEMBAR.ALL.CTA ;  /* 0x0000000000007992 */ /* 0x0005ec0000008000 */
[----:B--2---:R-:W2:Y:S01]  /*4e60*/  FENCE.VIEW.ASYNC.S ;  /* 0x00000000000073c6 */ /* 0x004ea20000000000 */
[----:B------:R-:W1:Y:S08]  /*4e70*/  @!P1 LDC R12, c[0x0][0xb20] ;  /* 0x0002c800ff0c9b82 */ /* 0x000e700000000800 */
[----:B------:R-:W1:Y:S01]  /*4e80*/  @!P1 LDC R7, c[0x0][0xb0c] ;  /* 0x0002c300ff079b82 */ /* 0x000e620000000800 */
[----:B--2---:R2:W-:Y:S01]  /*4e90*/  SYNCS.ARRIVE.TRANS64.RED.A1T0 RZ, [R0+URZ], RZ ;  /* 0x000000ff00ff79a7 */ /* 0x0045e200081004ff */
[----:B---3--:R-:W-:Y:S04]  /*4ea0*/  LOP3.LUT P4, RZ, R18, 0x1, RZ, 0xc0, !PT ;  /* 0x0000000112ff7812 */ /* 0x008fe8000788c0ff */
[----:B------:R-:W-:Y:S09]  /*4eb0*/  P2R R101, PR, RZ, 0x10 ;  /* 0x00000010ff657803 */ /* 0x000ff20000000000 */
[----:B------:R-:W-:Y:S02]  /*4ec0*/  @P4 MOV R44, R16 ;  /* 0x00000010002c4202 */ /* 0x000fe40000000f00 */
[----:B------:R-:W-:Y:S01]  /*4ed0*/  @P4 LOP3.LUT R43, R17, 0xffff, RZ, 0xc0, !PT ;  /* 0x0000ffff112b4812 */ /* 0x000fe200078ec0ff */
[----:B--2-4-:R-:W-:Y:S06]  /*4ee0*/  @!P0 BRA `(.L_x_80) ;  /* 0x0000000000a48947 */ /* 0x014fec0003800000 */
[----:B------:R-:W-:Y:S01]  /*4ef0*/  IMAD.HI.U32 R0, R90, R39, RZ ;  /* 0x000000275a007227 */ /* 0x000fe200078e00ff */
[----:B------:R-:W-:Y:S02]  /*4f00*/  ISETP.NE.AND P0, PT, R38, 0x1, PT ;  /* 0x000000012600780c */ /* 0x000fe40003f05270 */
[----:B------:R-:W-:Y:S01]  /*4f10*/  ISETP.NE.AND P2, PT, R40, 0x1, PT ;  /* 0x000000012800780c */ /* 0x000fe20003f45270 */
[----:B------:R-:W-:Y:S01]  /*4f20*/  IMAD.HI.U32 R4, R91, R84, RZ ;  /* 0x000000545b047227 */ /* 0x000fe200078e00ff */
[----:B------:R-:W-:Y:S02]  /*4f30*/  SHF.R.U32.HI R0, RZ, R89, R0 ;  /* 0x00000059ff007219 */ /* 0x000fe40000011600 */
[----:B------:R-:W-:Y:S01]  /*4f40*/  ISETP.NE.AND P3, PT, R42, 0x1, PT ;  /* 0x000000012a00780c */ /* 0x000fe20003f65270 */
[----:B------:R-:W-:Y:S01]  /*4f50*/  IMAD.HI.U32 R6, R43, R39, RZ ;  /* 0x000000272b067227 */ /* 0x000fe200078e00ff */
[-C--:B------:R-:W-:Y:S02]  /*4f60*/  SHF.R.U32.HI R4, RZ, R85.reuse, R4 ;  /* 0x00000055ff047219 */ /* 0x080fe40000011604 */
[----:B------:R-:W-:Y:S01]  /*4f70*/  SEL R0, R90, R0, !P0 ;  /* 0x000000005a007207 */ /* 0x000fe20004000000 */
[----:B------:R-:W-:Y:S01]  /*4f80*/  IMAD.HI.U32 R5, R44, R84, RZ ;  /* 0x000000542c057227 */ /* 0x000fe200078e00ff */
[----:B------:R-:W-:Y:S03]  /*4f90*/  SEL R4, R91, R4, !P3 ;  /* 0x000000045b047207 */ /* 0x000fe60005800000 */
[-C--:B------:R-:W-:Y:S01]  /*4fa0*/  IMAD.HI.U32 R3, R0, R36.reuse, RZ ;  /* 0x0000002400037227 */ /* 0x080fe200078e00ff */
[----:B------:R-:W-:Y:S03]  /*4fb0*/  SHF.R.U32.HI R5, RZ, R85, R5 ;  /* 0x00000055ff057219 */ /* 0x000fe60000011605 */
[----:B------:R-:W-:Y:S01]  /*4fc0*/  IMAD.HI.U32 R2, R4, R36, RZ ;  /* 0x0000002404027227 */ /* 0x000fe200078e00ff */
[----:B------:R-:W-:Y:S02]  /*4fd0*/  @P2 SHF.R.U32.HI R0, RZ, R37, R3 ;  /* 0x00000025ff002219 */ /* 0x000fe40000011603 */
[----:B------:R-:W-:Y:S02]  /*4fe0*/  SHF.R.U32.HI R3, RZ, R89, R6 ;  /* 0x00000059ff037219 */ /* 0x000fe40000011606 */
[----:B------:R-:W-:Y:S01]  /*4ff0*/  @P2 SHF.R.U32.HI R4, RZ, R37, R2 ;  /* 0x00000025ff042219 */ /* 0x000fe20000011602 */
[----:B------:R-:W-:Y:S01]  /*5000*/  IMAD R0, R40, R0, RZ ;  /* 0x0000000028007224 */ /* 0x000fe200078e02ff */
[----:B------:R-:W-:Y:S02]  /*5010*/  SEL R3, R43, R3, !P0 ;  /* 0x000000032b037207 */ /* 0x000fe40004000000 */
[----:B------:R-:W-:Y:S01]  /*5020*/  SEL R2, R44, R5, !P3 ;  /* 0x000000052c027207 */ /* 0x000fe20005800000 */
[----:B------:R-:W-:Y:S01]  /*5030*/  IMAD R5, R40, R4, RZ ;  /* 0x0000000428057224 */ /* 0x000fe200078e02ff */
[C---:B------:R-:W-:Y:S01]  /*5040*/  ISETP.GE.AND P0, PT, R3.reuse, R0, PT ;  /* 0x000000000300720c */ /* 0x040fe20003f06270 */
[C---:B------:R-:W-:Y:S03]  /*5050*/  IMAD.HI.U32 R0, R3.reuse, R36, RZ ;  /* 0x0000002403007227 */ /* 0x040fe600078e00ff */
[C---:B------:R-:W-:Y:S02]  /*5060*/  ISETP.GE.OR P0, PT, R2.reuse, R5, P0 ;  /* 0x000000050200720c */ /* 0x040fe40000706670 */
[----:B------:R-:W-:Y:S04]  /*5070*/  SHF.R.U32.HI R0, RZ, R37, R0 ;  /* 0x00000025ff007219 */ /* 0x000fe80000011600 */
[C---:B------:R-:W-:Y:S05]  /*5080*/  SEL R6, R3.reuse, R0, !P2 ;  /* 0x0000000003067207 */ /* 0x040fea0005000000 */
        /* <DEDUP_REMOVED lines=14> */
[----:B------:R-:W-:Y:S07]  /*5170*/  IMAD R43, R3, R38, R43 ;  /* 0x00000026032b7224 */ /* 0x000fee00078e022b */
.L_x_80:
[----:B-1----:R-:W-:Y:S01]  /*5180*/  @!P1 ISETP.NE.AND P0, PT, R8, 0x1, PT ;  /* 0x000000010800980c */ /* 0x002fe20003f05270 */
[----:B------:R-:W-:Y:S01]  /*5190*/  @!P1 IMAD.HI.U32 R0, R44, R10, RZ ;  /* 0x0000000a2c009227 */ /* 0x000fe200078e00ff */
[----:B------:R-:W-:Y:S01]  /*51a0*/  @!P1 ISETP.NE.AND P2, PT, R7, 0x1, PT ;  /* 0x000000010700980c */ /* 0x000fe20003f45270 */
[----:B------:R-:W-:Y:S01]  /*51b0*/  ULOP3.LUT UP0, URZ, UR52, 0x1b0, URZ, 0xc0, !UPT ;  /* 0x000001b034ff7892 */ /* 0x000fe2000f80c0ff */
[----:B------:R-:W-:Y:S01]  /*51c0*/  R2UR UR42, R15 ;  /* 0x000000000f2a72ca */ /* 0x000fe200000e0000 */
[----:B------:R-:W-:Y:S01]  /*51d0*/  @!P1 IMAD.HI.U32 R2, R43, R9, RZ ;  /* 0x000000092b029227 */ /* 0x000fe200078e00ff */
[----:B------:R-:W-:Y:S02]  /*51e0*/  @!P1 SHF.R.U32.HI R0, RZ, R11, R0 ;  /* 0x0000000bff009219 */ /* 0x000fe40000011600 */
[----:B------:R-:W-:Y:S01]  /*51f0*/  R2UR UR41, R14 ;  /* 0x000000000e2972ca */ /* 0x000fe200000e0000 */
[----:B------:R-:W-:Y:S01]  /*5200*/  VIADD R103, R103, 0x1 ;  /* 0x0000000167677836 */ /* 0x000fe20000000000 */
[----:B------:R-:W-:Y:S02]  /*5210*/  @!P1 SHF.R.U32.HI R2, RZ, R12, R2 ;  /* 0x0000000cff029219 */ /* 0x000fe40000011602 */
[----:B------:R-:W-:Y:S02]  /*5220*/  @!P1 SEL R3, R44, R0, !P2 ;  /* 0x000000002c039207 */ /* 0x000fe40005000000 */
[----:B------:R-:W-:Y:S02]  /*5230*/  @!P1 SEL R2, R43, R2, !P0 ;  /* 0x000000022b029207 */ /* 0x000fe40004000000 */
[----:B------:R-:W-:Y:S01]  /*5240*/  @P4 SHF.R.U32.HI R95, RZ, 0x10, R17 ;  /* 0x00000010ff5f4819 */ /* 0x000fe20000011611 */
[----:B------:R-:W-:Y:S02]  /*5250*/  USHF.L.U32 UR42, UR42, 0x7, URZ ;  /* 0x000000072a2a7899 */ /* 0x000fe400080006ff */
[----:B------:R-:W-:Y:S02]  /*5260*/  @!P1 IMAD.IADD R0, R2, 0x1, -R3 ;  /* 0x0000000102009824 */ /* 0x000fe400078e0a03 */
[----:B------:R-:W-:Y:S01]  /*5270*/  @!P1 IMAD.IADD R2, R3, 0x1, -R2 ;  /* 0x0000000103029824 */ /* 0x000fe200078e0a02 */
[----:B------:R-:W-:Y:S01]  /*5280*/  USHF.L.U32 UR41, UR41, 0x6, URZ ;  /* 0x0000000629297899 */ /* 0x000fe200080006ff */
[----:B------:R-:W-:Y:S02]  /*5290*/  @!P1 IMAD R44, R0, R7, R44 ;  /* 0x00000007002c9224 */ /* 0x000fe400078e022c */
[----:B------:R-:W-:Y:S01]  /*52a0*/  @!P1 IMAD R43, R2, R8, R43 ;  /* 0x00000008022b9224 */ /* 0x000fe200078e022b */
[----:B------:R-:W-:Y:S08]  /*52b0*/  BRA.U !UP0, `(.L_x_81) ;  /* 0x00000001087c7547 */ /* 0x000ff0000b800000 */
[----:B------:R-:W1:Y:S01]  /*52c0*/  LDCU.64 UR8, c[0x4][0x80] ;  /* 0x01001000ff0877ac */ /* 0x000e620008000a00 */
[----:B------:R-:W-:Y:S01]  /*52d0*/  MOV R2, 0x0 ;  /* 0x0000000000027802 */ /* 0x000fe20000000f00 */
[----:B------:R-:W-:Y:S02]  /*52e0*/  HFMA2 R12, -RZ, RZ, 0, 5.9604644775390625e-08 ;  /* 0x00000001ff0c7431 */ /* 0x000fe400000001ff */
[----:B------:R-:W-:Y:S01]  /*52f0*/  IMAD.MOV.U32 R8, RZ, RZ, 0x70 ;  /* 0x00000070ff087424 */ /* 0x000fe200078e00ff */
[----:B------:R2:W3:Y:S01]  /*5300*/  LDC.64 R14, c[0x4][R2] ;  /* 0x01000000020e7b82 */ /* 0x0004e20000000a00 */
[----:B------:R-:W4:Y:S01]  /*5310*/  LDCU.64 UR6, c[0x4][0x88] ;  /* 0x01001100ff0677ac */ /* 0x000f220008000a00 */
[----:B------:R-:W-:Y:S01]  /*5320*/  IMAD.MOV.U32 R13, RZ, RZ, RZ ;  /* 0x000000ffff0d7224 */ /* 0x000fe200078e00ff */
[----:B------:R-:W2:Y:S01]  /*5330*/  LDCU.64 UR4, c[0x4][0x8] ;  /* 0x01000100ff0477ac */ /* 0x000ea20008000a00 */
[----:B-1----:R-:W-:Y:S01]  /*5340*/  MOV R5, UR9 ;  /* 0x0000000900057c02 */ /* 0x002fe20008000f00 */
[----:B------:R-:W-:Y:S01]  /*5350*/  IMAD.U32 R4, RZ, RZ, UR8 ;  /* 0x00000008ff047e24 */ /* 0x000fe2000f8e00ff */
[----:B----4-:R-:W-:Y:S01]  /*5360*/  MOV R7, UR7 ;  /* 0x0000000700077c02 */ /* 0x010fe20008000f00 */
[----:B------:R-:W-:Y:S01]  /*5370*/  IMAD.U32 R6, RZ, RZ, UR6 ;  /* 0x00000006ff067e24 */ /* 0x000fe2000f8e00ff */
[----:B--2---:R-:W-:Y:S01]  /*5380*/  MOV R11, UR5 ;  /* 0x00000005000b7c02 */ /* 0x004fe20008000f00 */
[----:B------:R-:W-:Y:S02]  /*5390*/  IMAD.U32 R10, RZ, RZ, UR4 ;  /* 0x00000004ff0a7e24 */ /* 0x000fe4000f8e00ff */
[----:B------:R-:W-:Y:S07]  /*53a0*/  LEPC R20, `(.L_x_82) ;  /* 0x000000001014794e */ /* 0x000fee0000000000 */
[----:B---3-5:R-:W-:Y:S05]  /*53b0*/  CALL.ABS.NOINC R14 ;  /* 0x000000000e007343 */ /* 0x028fea0003c00000 */
.L_x_82:
[----:B------:R-:W1:Y:S01]  /*53c0*/  LDCU.64 UR8, c[0x4][0x80] ;  /* 0x01001000ff0877ac */ /* 0x000e620008000a00 */
[----:B------:R-:W2:Y:S01]  /*53d0*/  LDC.64 R2, c[0x4][R2] ;  /* 0x0100000002027b82 */ /* 0x000ea20000000a00 */
[----:B------:R-:W-:Y:S02]  /*53e0*/  HFMA2 R12, -RZ, RZ, 0, 5.9604644775390625e-08 ;  /* 0x00000001ff0c7431 */ /* 0x000fe400000001ff */
[----:B------:R-:W-:Y:S02]  /*53f0*/  IMAD.MOV.U32 R8, RZ, RZ, 0x70 ;  /* 0x00000070ff087424 */ /* 0x000fe400078e00ff */
[----:B------:R-:W-:Y:S01]  /*5400*/  IMAD.MOV.U32 R13, RZ, RZ, RZ ;  /* 0x000000ffff0d7224 */ /* 0x000fe200078e00ff */
[----:B------:R-:W3:Y:S01]  /*5410*/  LDCU.64 UR6, c[0x4][0x88] ;  /* 0x01001100ff0677ac */ /* 0x000ee20008000a00 */
[----:B------:R-:W4:Y:S01]  /*5420*/  LDCU.64 UR4, c[0x4][0x8] ;  /* 0x01000100ff0477ac */ /* 0x000f220008000a00 */
[----:B-1----:R-:W-:Y:S02]  /*5430*/  MOV R4, UR8 ;  /* 0x0000000800047c02 */ /* 0x002fe40008000f00 */
[----:B------:R-:W-:Y:S02]  /*5440*/  MOV R5, UR9 ;  /* 0x0000000900057c02 */ /* 0x000fe40008000f00 */
[----:B---3--:R-:W-:Y:S01]  /*5450*/  MOV R7, UR7 ;  /* 0x0000000700077c02 */ /* 0x008fe20008000f00 */
[----:B------:R-:W-:Y:S01]  /*5460*/  IMAD.U32 R6, RZ, RZ, UR6 ;  /* 0x00000006ff067e24 */ /* 0x000fe2000f8e00ff */
[----:B----4-:R-:W-:Y:S01]  /*5470*/  MOV R11, UR5 ;  /* 0x00000005000b7c02 */ /* 0x010fe20008000f00 */
[----:B------:R-:W-:Y:S02]  /*5480*/  IMAD.U32 R10, RZ, RZ, UR4 ;  /* 0x00000004ff0a7e24 */ /* 0x000fe4000f8e00ff */
[----:B------:R-:W-:Y:S07]  /*5490*/  LEPC R20, `(.L_x_81) ;  /* 0x000000001014794e */ /* 0x000fee0000000000 */
[----:B--2---:R-:W-:Y:S05]  /*54a0*/  CALL.ABS.NOINC R2 ;  /* 0x0000000002007343 */ /* 0x004fea0003c00000 */
.L_x_81:
[----:B------:R-:W-:Y:S01]  /*54b0*/  ISETP.NE.U32.AND P4, PT, R82, RZ, PT ;  /* 0x000000ff5200720c */ /* 0x000fe20003f85070 */
[----:B------:R-:W-:Y:S01]  /*54c0*/  UISETP.NE.AND UP2, UPT, UR53, URZ, UPT ;  /* 0x000000ff3500728c */ /* 0x000fe2000bf45270 */
[----:B------:R-:W-:Y:S01]  /*54d0*/  ISETP.NE.U32.AND P2, PT, RZ, UR38, PT ;  /* 0x00000026ff007c0c */ /* 0x000fe2000bf45070 */
[----:B------:R-:W-:Y:S01]  /*54e0*/  UISETP.NE.U32.AND UP1, UPT, UR44, URZ, UPT ;  /* 0x000000ff2c00728c */ /* 0x000fe2000bf25070 */
[----:B------:R-:W-:Y:S01]  /*54f0*/  ISETP.NE.AND.EX P4, PT, R83, RZ, PT, P4 ;  /* 0x000000ff5300720c */ /* 0x000fe20003f85340 */
[----:B------:R-:W-:Y:S01]  /*5500*/  UPLOP3.LUT UP0, UPT, UPT, UPT, UPT, 0x40, 0x4 ;  /* 0x000000000004789c */ /* 0x000fe20003f0e870 */
[----:B------:R-:W-:Y:S01]  /*5510*/  ISETP.NE.AND.EX P2, PT, RZ, UR39, PT, P2 ;  /* 0x00000027ff007c0c */ /* 0x000fe2000bf45320 */
[----:B------:R-:W-:Y:S01]  /*5520*/  UISETP.NE.AND.EX UP1, UPT, UR45, URZ, UPT, UP1 ;  /* 0x000000ff2d00728c */ /* 0x000fe2000bf25310 */
[----:B------:R-:W-:Y:S04]  /*5530*/  PLOP3.LUT P1, PT, PT, PT, UP2, 0x80, 0x8 ;  /* 0x000000000008781c */ /* 0x000fe80003f2f028 */
[----:B------:R-:W-:Y:S06]  /*5540*/  @UP2 UPLOP3.LUT UP0, UPT, UPT, UPT, UP1, 0x80, 0x8 ;  /* 0x000000000008289c */ /* 0x000fec0003f0f010 */
[----:B------:R-:W-:Y:S01]  /*5550*/  PLOP3.LUT P0, PT, PT, PT, UP0, 0x80, 0x8 ;  /* 0x000000000008781c */ /* 0x000fe20003f0f008 */
[----:B------:R-:W-:Y:S01]  /*5560*/  @!UPT UIADD3 URZ, UPT, UPT, URZ, URZ, URZ ;  /* 0x000000fffffff290 */ /* 0x000fe2000fffe0ff */
[----:B------:R-:W-:Y:S11]  /*5570*/  BRA.U !UP1, `(.L_x_83) ;  /* 0x0000000109387547 */ /* 0x000ff6000b800000 */
[----:B------:R-:W-:Y:S01]  /*5580*/  UISETP.NE.U32.AND UP0, UPT, UR38, URZ, UPT ;  /* 0x000000ff2600728c */ /* 0x000fe2000bf05070 */
[----:B------:R-:W-:Y:S02]  /*5590*/  HFMA2 R0, -RZ, RZ, 0, 5.9604644775390625e-08 ;  /* 0x00000001ff007431 */ /* 0x000fe400000001ff */
[----:B------:R-:W-:Y:S01]  /*55a0*/  IMAD.MOV.U32 R88, RZ, RZ, 0x1 ;  /* 0x00000001ff587424 */ /* 0x000fe200078e00ff */
[----:B------:R-:W-:Y:S06]  /*55b0*/  UISETP.NE.AND.EX UP0, UPT, UR39, URZ, UPT, UP0 ;  /* 0x000000ff2700728c */ /* 0x000fec000bf05300 */
[----:B------:R-:W-:Y:S05]  /*55c0*/  PLOP3.LUT P3, PT, PT, PT, UP0, 0x80, 0x8 ;  /* 0x000000000008781c */ /* 0x000fea0003f6f008 */
[----:B------:R-:W1:Y:S01]  /*55d0*/  @UP0 LDCU.64 UR6, c[0x0][0x888] ;  /* 0x00011100ff0607ac */ /* 0x000e620008000a00 */
[----:B------:R-:W-:Y:S07]  /*55e0*/  @UP0 UIMAD UR4, UR36, UR44, URZ ;  /* 0x0000002c240402a4 */ /* 0x000fee000f8e02ff */
[----:B------:R-:W-:Y:S01]  /*55f0*/  @!P3 PRMT R88, R0, 0x7610, R88 ;  /* 0x000076100058b816 */ /* 0x000fe20000000058 */
[----:B-1----:R-:W-:Y:S03]  /*5600*/  @UP0 UIMAD.WIDE UR6, UR4, 0x4, UR6 ;  /* 0x00000004040608a5 */ /* 0x002fe6000f8e0206 */
[----:B------:R-:W1:Y:S03]  /*5610*/  @!UP0 LDCU UR4, c[0x0][0x880] ;  /* 0x00011000ff0487ac */ /* 0x000e660008000800 */
[----:B------:R-:W-:Y:S01]  /*5620*/  IMAD.U32 R2, RZ, RZ, UR6 ;  /* 0x00000006ff027e24 */ /* 0x000fe2000f8e00ff */
[----:B------:R-:W-:Y:S05]  /*5630*/  MOV R3, UR7 ;  /* 0x0000000700037c02 */ /* 0x000fea0008000f00 */
[----:B-----5:R2:W5:Y:S02]  /*5640*/  @P3 LDG.E R49, desc[UR46][R2.64] ;  /* 0x0000002e02313981 */ /* 0x020564000c1e1900 */
[----:B-12---:R-:W-:Y:S02]  /*5650*/  @!P3 IMAD.U32 R49, RZ, RZ, UR4 ;  /* 0x00000004ff31be24 */ /* 0x006fe4000f8e00ff */
.L_x_83:
[----:B------:R-:W-:Y:S05]  /*5660*/  @!P4 BRA `(.L_x_84) ;  /* 0x000000000020c947 */ /* 0x000fea0003800000 */
[----:B------:R-:W-:Y:S04]  /*5670*/  ISETP.NE.U32.AND P3, PT, R80, RZ, PT ;  /* 0x000000ff5000720c */ /* 0x000fe80003f65070 */
[----:B------:R-:W-:Y:S11]  /*5680*/  ISETP.NE.AND.EX P3, PT, R81, RZ, PT, P3 ;  /* 0x000000ff5100720c */ /* 0x000ff60003f65330 */
[----:B------:R-:W-:Y:S02]  /*5690*/  @!UPT UIADD3 URZ, UPT, UPT, URZ, URZ, URZ ;  /* 0x000000fffffff290 */ /* 0x000fe4000fffe0ff */
[----:B------:R-:W1:Y:S01]  /*56a0*/  @P3 LDC.64 R2, c[0x0][0x8a8] ;  /* 0x00022a00ff023b82 */ /* 0x000e620000000a00 */
[----:B------:R-:W-:Y:S04]  /*56b0*/  @P3 IMAD R0, R82, UR36, RZ ;  /* 0x0000002452003c24 */ /* 0x000fe8000f8e02ff */
[----:B-1----:R-:W-:Y:S05]  /*56c0*/  @P3 IMAD.WIDE R2, R0, 0x4, R2 ;  /* 0x0000000400023825 */ /* 0x002fea00078e0202 */
[----:B-----5:R1:W5:Y:S02]  /*56d0*/  @P3 LDG.E R47, desc[UR46][R2.64] ;  /* 0x0000002e022f3981 */ /* 0x020364000c1e1900 */
[----:B-1----:R-:W2:Y:S02]  /*56e0*/  @!P3 LDC R47, c[0x0][0x8a0] ;  /* 0x00022800ff2fbb82 */ /* 0x002ea40000000800 */
.L_x_84:
[----:B-----5:R-:W-:Y:S01]  /*56f0*/  FSETP.NEU.AND P3, PT, R49, RZ, PT ;  /* 0x000000ff3100720b */ /* 0x020fe20003f6d000 */
[----:B------:R-:W-:Y:S01]  /*5700*/  ULOP3.LUT UR4, UR51, 0x1, URZ, 0x3c, !UPT ;  /* 0x0000000133047892 */ /* 0x000fe2000f8e3cff */
[----:B------:R-:W-:Y:S01]  /*5710*/  SEL R4, RZ, 0xffffffff, P2 ;  /* 0xffffffffff047807 */ /* 0x000fe20001000000 */
[----:B------:R-:W-:Y:S01]  /*5720*/  IMAD.U32 R72, RZ, RZ, UR56 ;  /* 0x00000038ff487e24 */ /* 0x000fe2000f8e00ff */
[----:B------:R-:W-:Y:S01]  /*5730*/  @P1 LOP3.LUT P2, RZ, R88, 0xff, RZ, 0xc0, !PT ;  /* 0x000000ff58ff1812 */ /* 0x000fe2000784c0ff */
[----:B------:R-:W-:Y:S01]  /*5740*/  IMAD.SHL.U32 R106, R94, 0x10, RZ ;  /* 0x000000105e6a7824 */ /* 0x000fe200078e00ff */
[----:B------:R-:W-:Y:S01]  /*5750*/  @P1 SEL R0, RZ, 0xffffffff, P3 ;  /* 0xffffffffff001807 */ /* 0x000fe20001800000 */
[----:B------:R-:W-:Y:S01]  /*5760*/  IMAD.U32 R107, RZ, RZ, UR4 ;  /* 0x00000004ff6b7e24 */ /* 0x000fe2000f8e00ff */
[----:B------:R-:W-:Y:S01]  /*5770*/  LEA R73, R45, UR48, 0x3 ;  /* 0x000000302d497c11 */ /* 0x000fe2000f8e18ff */
[----:B------:R-:W-:Y:S01]  /*5780*/  IMAD.SHL.U32 R72, R72, 0x2000, RZ ;  /* 0x0000200048487824 */ /* 0x000fe200078e00ff */
[----:B------:R-:W-:Y:S01]  /*5790*/  @P0 SEL R0, R4, R0, !P2 ;  /* 0x0000000004000207 */ /* 0x000fe20005000000 */
[----:B------:R-:W-:Y:S01]  /*57a0*/  IMAD.SHL.U32 R105, R93, 0x10, RZ ;  /* 0x000000105d697824 */ /* 0x000fe200078e00ff */
[----:B------:R-:W-:Y:S01]  /*57b0*/  PLOP3.LUT P2, PT, PT, PT, UP1, 0x80, 0x8 ;  /* 0x000000000008781c */ /* 0x000fe20003f4f018 */
[----:B------:R-:W-:Y:S01]  /*57c0*/  IMAD.IADD R67, R99, 0x1, R72 ;  /* 0x0000000163437824 */ /* 0x000fe200078e0248 */
[----:B------:R-:W-:Y:S01]  /*57d0*/  @P1 LOP3.LUT R0, R0, 0x1, RZ, 0xc0, !PT ;  /* 0x0000000100001812 */ /* 0x000fe200078ec0ff */
[----:B------:R-:W-:Y:S01]  /*57e0*/  BSSY B1, `(.L_x_85) ;  /* 0x0000039000017945 */ /* 0x000fe20003800000 */
[----:B------:R-:W-:Y:S01]  /*57f0*/  LOP3.LUT P4, R102, R88, 0xff, RZ, 0xc0, !PT ;  /* 0x000000ff58667812 */ /* 0x000fe2000788c0ff */
[----:B------:R-:W-:Y:S01]  /*5800*/  IMAD.IADD R66, R67, 0x1, R106 ;  /* 0x0000000143427824 */ /* 0x000fe200078e026a */
[----:B------:R-:W-:Y:S01]  /*5810*/  ISETP.NE.U32.OR P5, PT, R0, 0x1, !P1 ;  /* 0x000000010000780c */ /* 0x000fe20004fa5470 */
[----:B------:R-:W-:Y:S01]  /*5820*/  IMAD.U32 R0, RZ, RZ, UR56 ;  /* 0x00000038ff007e24 */ /* 0x000fe2000f8e00ff */
[----:B------:R-:W-:Y:S01]  /*5830*/  SEL R3, RZ, 0xffffffff, P3 ;  /* 0xffffffffff037807 */ /* 0x000fe20001800000 */
[----:B------:R-:W-:Y:S01]  /*5840*/  IMAD.MOV.U32 R75, RZ, RZ, 0x1 ;  /* 0x00000001ff4b7424 */ /* 0x000fe200078e00ff */
[----:B------:R-:W-:Y:S01]  /*5850*/  P2R R104, PR, RZ, 0x20 ;  /* 0x00000020ff687803 */ /* 0x000fe20000000000 */
[----:B------:R-:W-:Y:S01]  /*5860*/  IMAD R48, R45, 0x40, R46 ;  /* 0x000000402d307824 */ /* 0x000fe200078e022e */
[----:B------:R-:W-:Y:S01]  /*5870*/  LEA R0, R0, UR48, 0x3 ;  /* 0x0000003000007c11 */ /* 0x000fe2000f8e18ff */
[----:B------:R-:W-:Y:S01]  /*5880*/  IMAD.U32 R74, RZ, RZ, UR56 ;  /* 0x00000038ff4a7e24 */ /* 0x000fe2000f8e00ff */
[----:B------:R-:W-:Y:S02]  /*5890*/  @P2 SEL R3, R4, R3, !P4 ;  /* 0x0000000304032207 */ /* 0x000fe40006000000 */
[----:B------:R-:W-:Y:S02]  /*58a0*/  CS2R R78, SRZ ;  /* 0x00000000004e7805 */ /* 0x000fe4000001ff00 */
[----:B------:R-:W-:Y:S02]  /*58b0*/  CS2R R76, SRZ ;  /* 0x00000000004c7805 */ /* 0x000fe4000001ff00 */
[----:B------:R-:W-:Y:S02]  /*58c0*/  CS2R R70, SRZ ;  /* 0x0000000000467805 */ /* 0x000fe4000001ff00 */
[----:B------:R-:W-:Y:S02]  /*58d0*/  LOP3.LUT R3, R3, 0x1, RZ, 0xc0, !PT ;  /* 0x0000000103037812 */ /* 0x000fe400078ec0ff */
[----:B------:R-:W-:Y:S02]  /*58e0*/  CS2R R68, SRZ ;  /* 0x0000000000447805 */ /* 0x000fe4000001ff00 */
[----:B------:R-:W-:Y:S02]  /*58f0*/  @P5 SHF.L.U32 R2, R107, 0x1f, RZ ;  /* 0x0000001f6b025819 */ /* 0x000fe400000006ff */
[----:B------:R-:W-:Y:S02]  /*5900*/  CS2R R62, SRZ ;  /* 0x00000000003e7805 */ /* 0x000fe4000001ff00 */
[----:B------:R-:W-:Y:S02]  /*5910*/  ISETP.NE.U32.AND P2, PT, R3, 0x1, PT ;  /* 0x000000010300780c */ /* 0x000fe40003f45070 */
[----:B------:R-:W-:Y:S01]  /*5920*/  CS2R R60, SRZ ;  /* 0x00000000003c7805 */ /* 0x000fe2000001ff00 */
[----:B------:R1:W3:Y:S01]  /*5930*/  @P5 SYNCS.PHASECHK.TRANS64.TRYWAIT P1, [R0+URZ+0x30], R2 ;  /* 0x00003002000055a7 */ /* 0x0002e200080211ff */
[----:B------:R-:W-:Y:S02]  /*5940*/  CS2R R58, SRZ ;  /* 0x00000000003a7805 */ /* 0x000fe4000001ff00 */
[----:B------:R-:W-:Y:S02]  /*5950*/  P2R R108, PR, RZ, 0x4 ;  /* 0x00000004ff6c7803 */ /* 0x000fe40000000000 */
[----:B------:R-:W-:Y:S01]  /*5960*/  CS2R R56, SRZ ;  /* 0x0000000000387805 */ /* 0x000fe2000001ff00 */
[----:B------:R-:W-:Y:S02]  /*5970*/  IMAD.IADD R65, R67, 0x1, R105 ;  /* 0x0000000143417824 */ /* 0x000fe400078e0269 */
[----:B------:R-:W-:Y:S01]  /*5980*/  IMAD.IADD R64, R98, 0x1, R66 ;  /* 0x0000000162407824 */ /* 0x000fe200078e0242 */
[----:B-1----:R-:W-:Y:S04]  /*5990*/  SHF.L.U32 R2, R97, 0x1f, RZ ;  /* 0x0000001f61027819 */ /* 0x002fe800000006ff */
[----:B------:R1:W4:Y:S01]  /*59a0*/  SYNCS.PHASECHK.TRANS64.TRYWAIT P0, [R73+URZ+0x90], R2 ;  /* 0x00009002490075a7 */ /* 0x00032200080011ff */
[----:B---3--:R-:W-:Y:S01]  /*59b0*/  @P5 SEL R75, RZ, 0x1, !P1 ;  /* 0x00000001ff4b5807 */ /* 0x008fe20004800000 */
[----:B-1----:R-:W-:Y:S06]  /*59c0*/  @!P5 BRA `(.L_x_86) ;  /* 0x000000000068d947 */ /* 0x002fec0003800000 */
[----:B------:R-:W-:Y:S01]  /*59d0*/  ISETP.NE.AND P1, PT, R75, RZ, PT ;  /* 0x000000ff4b00720c */ /* 0x000fe20003f25270 */
[----:B------:R-:W-:Y:S01]  /*59e0*/  BSSY B0, `(.L_x_87) ;  /* 0x000000d000007945 */ /* 0x000fe20003800000 */
[----:B------:R-:W-:Y:S02]  /*59f0*/  CS2R R58, SRZ ;  /* 0x00000000003a7805 */ /* 0x000fe4000001ff00 */
[----:B------:R-:W-:Y:S02]  /*5a00*/  CS2R R56, SRZ ;  /* 0x0000000000387805 */ /* 0x000fe4000001ff00 */
[----:B------:R-:W-:Y:S02]  /*5a10*/  CS2R R62, SRZ ;  /* 0x00000000003e7805 */ /* 0x000fe4000001ff00 */
[----:B------:R-:W-:Y:S02]  /*5a20*/  CS2R R60, SRZ ;  /* 0x00000000003c7805 */ /* 0x000fe4000001ff00 */
[----:B------:R-:W-:Y:S02]  /*5a30*/  CS2R R70, SRZ ;  /* 0x0000000000467805 */ /* 0x000fe4000001ff00 */
[----:B------:R-:W-:Y:S02]  /*5a40*/  CS2R R68, SRZ ;  /* 0x0000000000447805 */ /* 0x000fe4000001ff00 */
[----:B------:R-:W-:Y:S02]  /*5a50*/  CS2R R78, SRZ ;  /* 0x00000000004e7805 */ /* 0x000fe4000001ff00 */
[----:B------:R-:W-:Y:S01]  /*5a60*/  CS2R R76, SRZ ;  /* 0x00000000004c7805 */ /* 0x000fe2000001ff00 */
[----:B------:R-:W-:Y:S06]  /*5a70*/  @P1 BRA `(.L_x_88) ;  /* 0x00000000000c1947 */ /* 0x000fec0003800000 */
[----:B------:R-:W-:Y:S04]  /*5a80*/  SHF.L.U32 R3, R107, 0x1f, RZ ;  /* 0x0000001f6b037819 */ /* 0x000fe800000006ff */
[----:B------:R-:W1:Y:S02]  /*5a90*/  SYNCS.PHASECHK.TRANS64.TRYWAIT P1, [R0+URZ+0x30], R3 ;  /* 0x00003003000075a7 */ /* 0x000e6400080211ff */
[----:B-1----:R-:W-:Y:S05]  /*5aa0*/  @!P1 BRA `(.L_x_89) ;  /* 0x0000002400309947 */ /* 0x002fea0003800000 */
.L_x_88:
[----:B------:R-:W-:Y:S05]  /*5ab0*/  BSYNC B0 ;  /* 0x0000000000007941 */ /* 0x000fea0003800000 */
.L_x_87:
[----:B------:R-:W-:Y:S01]  /*5ac0*/  ISETP.NE.AND P1, PT, R108, RZ, PT ;  /* 0x000000ff6c00720c */ /* 0x000fe20003f25270 */
[----:B------:R-:W-:Y:S04]  /*5ad0*/  UIADD3 UR5, UPT, UPT, UR56, 0x1, URZ ;  /* 0x0000000138057890 */ /* 0x000fe8000fffe0ff */
[----:B------:R-:W-:Y:S04]  /*5ae0*/  UISETP.NE.AND UP0, UPT, UR5, 0x3, UPT ;  /* 0x000000030500788c */ /* 0x000fe8000bf05270 */
[----:B------:R-:W-:Y:S02]  /*5af0*/  USEL UR4, URZ, 0x1, UP0 ;  /* 0x00000001ff047887 */ /* 0x000fe40008000000 */
[----:B------:R-:W-:Y:S02]  /*5b00*/  USEL UR5, UR5, URZ, UP0 ;  /* 0x000000ff05057287 */ /* 0x000fe40008000000 */
[----:B------:R3:W1:Y:S02]  /*5b10*/  @P1 LDS.128 R56, [R67] ;  /* 0x0000000043381984 */ /* 0x0006640000000c00 */
[----:B------:R-:W-:Y:S02]  /*5b20*/  LOP3.LUT R107, R107, UR4, RZ, 0x3c, !PT ;  /* 0x000000046b6b7c12 */ /* 0x000fe4000f8e3cff */
[----:B------:R3:W1:Y:S01]  /*5b30*/  @P1 LDS.128 R60, [R66+0x10] ;  /* 0x00001000423c1984 */ /* 0x0006620000000c00 */
[----:B------:R-:W-:Y:S03]  /*5b40*/  IMAD.U32 R74, RZ, RZ, UR5 ;  /* 0x00000005ff4a7e24 */ /* 0x000fe6000f8e00ff */
[----:B------:R3:W1:Y:S04]  /*5b50*/  @P1 LDS.128 R68, [R65+0x20] ;  /* 0x0000200041441984 */ /* 0x0006680000000c00 */
[----:B------:R3:W1:Y:S02]  /*5b60*/  @P1 LDS.128 R76, [R64+0x10] ;  /* 0x00001000404c1984 */ /* 0x0006640000000c00 */
.L_x_86:
[----:B------:R-:W-:Y:S05]  /*5b70*/  BSYNC B1 ;  /* 0x0000000000017941 */ /* 0x000fea0003800000 */
.L_x_85:
[----:B-1----:R-:W-:Y:S04]  /*5b80*/  SHF.R.U32.HI R0, RZ, 0x15, R48 ;  /* 0x00000015ff007819 */ /* 0x002fe80000011630 */
[----:B------:R-:W-:Y:S01]  /*5b90*/  LOP3.LUT P1, RZ, R0, 0x3, R92, 0x48, !PT ;  /* 0x0000000300ff7812 */ /* 0x000fe2000782485c */
[----:B------:R-:W-:Y:S01]  /*5ba0*/  @!UPT UIADD3 URZ, UPT, UPT, URZ, URZ, URZ ;  /* 0x000000fffffff290 */ /* 0x000fe2000fffe0ff */
[----:B----4-:R-:W-:Y:S11]  /*5bb0*/  @P0 BRA `(.L_x_90) ;  /* 0x0000000000080947 */ /* 0x010ff60003800000 */
[----:B------:R-:W1:Y:S02]  /*5bc0*/  SYNCS.PHASECHK.TRANS64.TRYWAIT P0, [R73+URZ+0x90], R2 ;  /* 0x00009002490075a7 */ /* 0x000e6400080011ff */
[----:B-1----:R-:W-:Y:S05]  /*5bd0*/  @!P0 BRA `(.L_x_91) ;  /* 0x0000002000f88947 */ /* 0x002fea0003800000 */
.L_x_90:
[----:B------:R-:W-:Y:S05]  /*5be0*/  @!P1 BRA `(.L_x_92) ;  /* 0x0000000000409947 */ /* 0x000fea0003800000 */
[----:B------:R-:W4:Y:S01]  /*5bf0*/  LDCU.64 UR8, c[0x4][0x70] ;  /* 0x01000e00ff0877ac */ /* 0x000f220008000a00 */
[----:B------:R-:W-:Y:S01]  /*5c00*/  MOV R3, 0x0 ;  /* 0x0000000000037802 */ /* 0x000fe20000000f00 */
[----:B------:R-:W-:Y:S02]  /*5c10*/  HFMA2 R12, -RZ, RZ, 0, 5.9604644775390625e-08 ;  /* 0x00000001ff0c7431 */ /* 0x000fe400000001ff */
[----:B------:R-:W-:Y:S02]  /*5c20*/  IMAD.MOV.U32 R8, RZ, RZ, 0x192 ;  /* 0x00000192ff087424 */ /* 0x000fe400078e00ff */
[----:B------:R-:W-:Y:S01]  /*5c30*/  IMAD.MOV.U32 R13, RZ, RZ, RZ ;  /* 0x000000ffff0d7224 */ /* 0x000fe200078e00ff */
[----:B------:R-:W5:Y:S01]  /*5c40*/  LDCU.64 UR6, c[0x4][0x78] ;  /* 0x01000f00ff0677ac */ /* 0x000f620008000a00 */
[----:B-1----:R-:W1:Y:S01]  /*5c50*/  LDC.64 R2, c[0x4][R3] ;  /* 0x0100000003027b82 */ /* 0x002e620000000a00 */
[----:B------:R-:W2:Y:S01]  /*5c60*/  LDCU.64 UR4, c[0x4][0x10] ;  /* 0x01000200ff0477ac */ /* 0x000ea20008000a00 */
[----:B----4-:R-:W-:Y:S01]  /*5c70*/  MOV R5, UR9 ;  /* 0x0000000900057c02 */ /* 0x010fe20008000f00 */
[----:B------:R-:W-:Y:S01]  /*5c80*/  IMAD.U32 R4, RZ, RZ, UR8 ;  /* 0x00000008ff047e24 */ /* 0x000fe2000f8e00ff */
[----:B-----5:R-:W-:Y:S01]  /*5c90*/  MOV R7, UR7 ;  /* 0x0000000700077c02 */ /* 0x020fe20008000f00 */
[----:B------:R-:W-:Y:S01]  /*5ca0*/  IMAD.U32 R6, RZ, RZ, UR6 ;  /* 0x00000006ff067e24 */ /* 0x000fe2000f8e00ff */
[----:B--2---:R-:W-:Y:S01]  /*5cb0*/  MOV R11, UR5 ;  /* 0x00000005000b7c02 */ /* 0x004fe20008000f00 */
[----:B------:R-:W-:Y:S02]  /*5cc0*/  IMAD.U32 R10, RZ, RZ, UR4 ;  /* 0x00000004ff0a7e24 */ /* 0x000fe4000f8e00ff */
[----:B------:R-:W-:Y:S07]  /*5cd0*/  LEPC R20, `(.L_x_92) ;  /* 0x000000001014794e */ /* 0x000fee0000000000 */
[----:B-1-3--:R-:W-:Y:S05]  /*5ce0*/  CALL.ABS.NOINC R2 ;  /* 0x0000000002007343 */ /* 0x00afea0003c00000 */
.L_x_92:
[----:B------:R-:W-:Y:S01]  /*5cf0*/  SHF.L.U32 R50, R56, 0x10, RZ ;  /* 0x0000001038327819 */ /* 0x000fe200000006ff */
[----:B------:R-:W-:Y:S05]  /*5d00*/  WARPSYNC.ALL ;  /* 0x0000000000007948 */ /* 0x000fea0003800000 */
[----:B------:R-:W-:Y:S01]  /*5d10*/  R2UR UR4, R48 ;  /* 0x00000000300472ca */ /* 0x000fe200000e0000 */
[----:B------:R-:W-:Y:S01]  /*5d20*/  BSSY.RECONVERGENT B0, `(.L_x_93) ;  /* 0x0000085000007945 */ /* 0x000fe20003800200 */
[----:B------:R-:W-:Y:S02]  /*5d30*/  LOP3.LUT R51, R56, 0xffff0000, RZ, 0xc0, !PT ;  /* 0xffff000038337812 */ /* 0x000fe400078ec0ff */
[----:B------:R-:W-:Y:S02]  /*5d40*/  SHF.L.U32 R52, R57, 0x10, RZ ;  /* 0x0000001039347819 */ /* 0x000fe400000006ff */
[----:B------:R-:W-:Y:S07]  /*5d50*/  ISETP.NE.AND P0, PT, R100, RZ, PT ;  /* 0x000000ff6400720c */ /* 0x000fee0003f05270 */
[----:B------:R-:W2:Y:S02]  /*5d60*/  LDTM.x32 R4, tmem[UR4] ;  /* 0x00000004000479ee */ /* 0x000ea400082c0000 */
[C---:B--2---:R-:W-:Y:S01]  /*5d70*/  FMUL R0, R47.reuse, R4 ;  /* 0x000000042f007220 */ /* 0x044fe20000400000 */
[C---:B-1----:R-:W-:Y:S01]  /*5d80*/  FMUL R2, R47.reuse, R5 ;  /* 0x000000052f027220 */ /* 0x042fe20000400000 */
[C---:B------:R-:W-:Y:S01]  /*5d90*/  FMUL R4, R47.reuse, R8 ;  /* 0x000000082f047220 */ /* 0x040fe20000400000 */
[C---:B------:R-:W-:Y:S01]  /*5da0*/  FMUL R3, R47.reuse, R6 ;  /* 0x000000062f037220 */ /* 0x040fe20000400000 */
[C---:B------:R-:W-:Y:S01]  /*5db0*/  FMUL R5, R47.reuse, R9 ;  /* 0x000000092f057220 */ /* 0x040fe20000400000 */
[C---:B------:R-:W-:Y:S01]  /*5dc0*/  FMUL R8, R47.reuse, R12 ;  /* 0x0000000c2f087220 */ /* 0x040fe20000400000 */
[C---:B------:R-:W-:Y:S01]  /*5dd0*/  FMUL R6, R47.reuse, R10 ;  /* 0x0000000a2f067220 */ /* 0x040fe20000400000 */
[C---:B------:R-:W-:Y:S01]  /*5de0*/  FMUL R9, R47.reuse, R13 ;  /* 0x0000000d2f097220 */ /* 0x040fe20000400000 */
[----:B------:R-:W-:Y:S01]  /*5df0*/  FMUL R12, R47, R16 ;  /* 0x000000102f0c7220 */ /* 0x000fe20000400000 */
[----:B------:R-:W-:Y:S01]  /*5e00*/  FFMA R0, R49, R50, R0 ;  /* 0x0000003231007223 */ /* 0x000fe20000000000 */
[C---:B------:R-:W-:Y:S01]  /*5e10*/  FMUL R10, R47.reuse, R14 ;  /* 0x0000000e2f0a7220 */ /* 0x040fe20000400000 */
[C---:B------:R-:W-:Y:S01]  /*5e20*/  FMUL R13, R47.reuse, R17 ;  /* 0x000000112f0d7220 */ /* 0x040fe20000400000 */
[----:B------:R-:W-:Y:S01]  /*5e30*/  FMUL R16, R47, R20 ;  /* 0x000000142f107220 */ /* 0x000fe20000400000 */
[----:B------:R-:W-:Y:S01]  /*5e40*/  FFMA R2, R49, R51, R2 ;  /* 0x0000003331027223 */ /* 0x000fe20000000002 */
[C---:B------:R-:W-:Y:S01]  /*5e50*/  FMUL R14, R47.reuse, R18 ;  /* 0x000000122f0e7220 */ /* 0x040fe20000400000 */
[C---:B------:R-:W-:Y:S01]  /*5e60*/  FMUL R17, R47.reuse, R21 ;  /* 0x000000152f117220 */ /* 0x040fe20000400000 */
[C---:B------:R-:W-:Y:S01]  /*5e70*/  FMUL R20, R47.reuse, R24 ;  /* 0x000000182f147220 */ /* 0x040fe20000400000 */
[C---:B------:R-:W-:Y:S01]  /*5e80*/  FMUL R18, R47.reuse, R22 ;  /* 0x000000162f127220 */ /* 0x040fe20000400000 */
[C---:B------:R-:W-:Y:S01]  /*5e90*/  FMUL R21, R47.reuse, R25 ;  /* 0x000000192f157220 */ /* 0x040fe20000400000 */
[C---:B------:R-:W-:Y:S01]  /*5ea0*/  FMUL R24, R47.reuse, R28 ;  /* 0x0000001c2f187220 */ /* 0x040fe20000400000 */
[C---:B------:R-:W-:Y:S01]  /*5eb0*/  FMUL R22, R47.reuse, R26 ;  /* 0x0000001a2f167220 */ /* 0x040fe20000400000 */
[C---:B------:R-:W-:Y:S01]  /*5ec0*/  FMUL R25, R47.reuse, R29 ;  /* 0x0000001d2f197220 */ /* 0x040fe20000400000 */
[----:B------:R-:W-:Y:S01]  /*5ed0*/  FMUL R28, R47, R32 ;  /* 0x000000202f1c7220 */ /* 0x000fe20000400000 */
[----:B------:R-:W-:Y:S01]  /*5ee0*/  LOP3.LUT R32, R57, 0xffff0000, RZ, 0xc0, !PT ;  /* 0xffff000039207812 */ /* 0x000fe200078ec0ff */
[C---:B------:R-:W-:Y:S01]  /*5ef0*/  FMUL R26, R47.reuse, R30 ;  /* 0x0000001e2f1a7220 */ /* 0x040fe20000400000 */
[----:B------:R-:W-:Y:S01]  /*5f00*/  FMUL R29, R47, R33 ;  /* 0x000000212f1d7220 */ /* 0x000fe20000400000 */
[----:B------:R-:W-:Y:S01]  /*5f10*/  SHF.L.U32 R33, R58, 0x10, RZ ;  /* 0x000000103a217819 */ /* 0x000fe200000006ff */
[----:B------:R-:W-:Y:S01]  /*5f20*/  FFMA R3, R49, R52, R3 ;  /* 0x0000003431037223 */ /* 0x000fe20000000003 */
[----:B------:R-:W-:Y:S01]  /*5f30*/  F2FP.BF16.F32.PACK_AB R52, R2, R0 ;  /* 0x000000000234723e */ /* 0x000fe200000010ff */
[----:B------:R-:W-:Y:S01]  /*5f40*/  FMUL R7, R47, R7 ;  /* 0x000000072f077220 */ /* 0x000fe20000400000 */
[----:B------:R-:W-:Y:S01]  /*5f50*/  SHF.L.U32 R0, R59, 0x10, RZ ;  /* 0x000000103b007819 */ /* 0x000fe200000006ff */
[----:B------:R-:W-:Y:S01]  /*5f60*/  FMUL R30, R47, R34 ;  /* 0x000000222f1e7220 */ /* 0x000fe20000400000 */
[----:B------:R-:W-:Y:S01]  /*5f70*/  LOP3.LUT R34, R58, 0xffff0000, RZ, 0xc0, !PT ;  /* 0xffff00003a227812 */ /* 0x000fe200078ec0ff */
[----:B------:R-:W-:Y:S01]  /*5f80*/  FFMA R7, R49, R32, R7 ;  /* 0x0000002031077223 */ /* 0x000fe20000000007 */
[----:B------:R-:W-:Y:S01]  /*5f90*/  LOP3.LUT R2, R59, 0xffff0000, RZ, 0xc0, !PT ;  /* 0xffff00003b027812 */ /* 0x000fe200078ec0ff */
[----:B------:R-:W-:Y:S01]  /*5fa0*/  FFMA R4, R49, R33, R4 ;  /* 0x0000002131047223 */ /* 0x000fe20000000004 */
[----:B------:R-:W-:Y:S01]  /*5fb0*/  FMUL R11, R47, R11 ;  /* 0x0000000b2f0b7220 */ /* 0x000fe20000400000 */
[----:B------:R-:W-:Y:S01]  /*5fc0*/  FFMA R5, R49, R34, R5 ;  /* 0x0000002231057223 */ /* 0x000fe20000000005 */
[----:B------:R-:W-:Y:S01]  /*5fd0*/  F2FP.BF16.F32.PACK_AB R53, R7, R3 ;  /* 0x000000030735723e */ /* 0x000fe200000010ff */
[C---:B------:R-:W-:Y:S01]  /*5fe0*/  FFMA R6, R49.reuse, R0, R6 ;  /* 0x0000000031067223 */ /* 0x040fe20000000006 */
[C---:B------:R-:W-:Y:S01]  /*5ff0*/  SHF.L.U32 R0, R60.reuse, 0x10, RZ ;  /* 0x000000103c007819 */ /* 0x040fe200000006ff */
[----:B------:R-:W-:Y:S01]  /*6000*/  FFMA R11, R49, R2, R11 ;  /* 0x00000002310b7223 */ /* 0x000fe2000000000b */
[----:B------:R-:W-:Y:S01]  /*6010*/  LOP3.LUT R2, R60, 0xffff0000, RZ, 0xc0, !PT ;  /* 0xffff00003c027812 */ /* 0x000fe200078ec0ff */
[----:B------:R-:W-:Y:S01]  /*6020*/  FMUL R15, R47, R15 ;  /* 0x0000000f2f0f7220 */ /* 0x000fe20000400000 */
[----:B------:R-:W-:Y:S01]  /*6030*/  SHF.L.U32 R3, R61, 0x10, RZ ;  /* 0x000000103d037819 */ /* 0x000fe200000006ff */
[----:B------:R-:W-:Y:S01]  /*6040*/  FFMA R8, R49, R0, R8 ;  /* 0x0000000031087223 */ /* 0x000fe20000000008 */
[----:B------:R-:W-:Y:S01]  /*6050*/  LOP3.LUT R0, R61, 0xffff0000, RZ, 0xc0, !PT ;  /* 0xffff00003d007812 */ /* 0x000fe200078ec0ff */
[C---:B------:R-:W-:Y:S01]  /*6060*/  FFMA R9, R49.reuse, R2, R9 ;  /* 0x0000000231097223 */ /* 0x040fe20000000009 */
[C---:B------:R-:W-:Y:S01]  /*6070*/  SHF.L.U32 R2, R62.reuse, 0x10, RZ ;  /* 0x000000103e027819 */ /* 0x040fe200000006ff */
[----:B------:R-:W-:Y:S01]  /*6080*/  FFMA R10, R49, R3, R10 ;  /* 0x00000003310a7223 */ /* 0x000fe2000000000a */
[----:B------:R-:W-:Y:S01]  /*6090*/  SHF.L.U32 R3, R63, 0x10, RZ ;  /* 0x000000103f037819 */ /* 0x000fe200000006ff */
[C---:B------:R-:W-:Y:S01]  /*60a0*/  FFMA R15, R49.reuse, R0, R15 ;  /* 0x00000000310f7223 */ /* 0x040fe2000000000f */
[----:B------:R-:W-:Y:S01]  /*60b0*/  LOP3.LUT R0, R62, 0xffff0000, RZ, 0xc0, !PT ;  /* 0xffff00003e007812 */ /* 0x000fe200078ec0ff */
[----:B------:R-:W-:Y:S01]  /*60c0*/  FFMA R12, R49, R2, R12 ;  /* 0x00000002310c7223 */ /* 0x000fe2000000000c */
[C---:B------:R-:W-:Y:S01]  /*60d0*/  SHF.L.U32 R2, R68.reuse, 0x10, RZ ;  /* 0x0000001044027819 */ /* 0x040fe200000006ff */
[----:B------:R-:W-:Y:S01]  /*60e0*/  FMUL R19, R47, R19 ;  /* 0x000000132f137220 */ /* 0x000fe20000400000 */
[----:B------:R-:W-:Y:S01]  /*60f0*/  F2FP.BF16.F32.PACK_AB R54, R5, R4 ;  /* 0x000000040536723e */ /* 0x000fe200000010ff */
[----:B------:R-:W-:Y:S01]  /*6100*/  FFMA R13, R49, R0, R13 ;  /* 0x00000000310d7223 */ /* 0x000fe2000000000d */
[----:B------:R-:W-:Y:S01]  /*6110*/  LOP3.LUT R0, R63, 0xffff0000, RZ, 0xc0, !PT ;  /* 0xffff00003f007812 */ /* 0x000fe200078ec0ff */
[----:B------:R-:W-:Y:S01]  /*6120*/  FFMA R14, R49, R3, R14 ;  /* 0x00000003310e7223 */ /* 0x000fe2000000000e */
[----:B------:R-:W-:Y:S01]  /*6130*/  LOP3.LUT R3, R68, 0xffff0000, RZ, 0xc0, !PT ;  /* 0xffff000044037812 */ /* 0x000fe200078ec0ff */
[----:B------:R-:W-:Y:S01]  /*6140*/  FMUL R23, R47, R23 ;  /* 0x000000172f177220 */ /* 0x000fe20000400000 */
[----:B------:R-:W-:Y:S01]  /*6150*/  F2FP.BF16.F32.PACK_AB R55, R11, R6 ;  /* 0x000000060b37723e */ /* 0x000fe200000010ff */
[----:B------:R-:W-:Y:S01]  /*6160*/  FFMA R19, R49, R0, R19 ;  /* 0x0000000031137223 */ /* 0x000fe20000000013 */
[----:B------:R-:W-:Y:S01]  /*6170*/  SHF.L.U32 R0, R69, 0x10, RZ ;  /* 0x0000001045007819 */ /* 0x000fe200000006ff */
[----:B------:R-:W-:Y:S01]  /*6180*/  FFMA R16, R49, R2, R16 ;  /* 0x0000000231107223 */ /* 0x000fe20000000010 */
[----:B------:R-:W-:Y:S01]  /*6190*/  LOP3.LUT R2, R69, 0xffff0000, RZ, 0xc0, !PT ;  /* 0xffff000045027812 */ /* 0x000fe200078ec0ff */
[----:B------:R-:W-:Y:S01]  /*61a0*/  FFMA R17, R49, R3, R17 ;  /* 0x0000000331117223 */ /* 0x000fe20000000011 */
[----:B------:R-:W-:Y:S01]  /*61b0*/  SHF.L.U32 R3, R71, 0x10, RZ ;  /* 0x0000001047037819 */ /* 0x000fe200000006ff */
[----:B------:R-:W-:Y:S01]  /*61c0*/  FFMA R18, R49, R0, R18 ;  /* 0x0000000031127223 */ /* 0x000fe20000000012 */
[C---:B------:R-:W-:Y:S01]  /*61d0*/  SHF.L.U32 R0, R70.reuse, 0x10, RZ ;  /* 0x0000001046007819 */ /* 0x040fe200000006ff */
[----:B------:R1:W-:Y:S01]  /*61e0*/  STS.128 [R67], R52 ;  /* 0x0000003443007388 */ /* 0x0003e20000000c00 */
[----:B------:R-:W-:Y:S01]  /*61f0*/  F2FP.BF16.F32.PACK_AB R8, R9, R8 ;  /* 0x000000080908723e */ /* 0x000fe200000010ff */
[C---:B------:R-:W-:Y:S01]  /*6200*/  FFMA R23, R49.reuse, R2, R23 ;  /* 0x0000000231177223 */ /* 0x040fe20000000017 */
[----:B------:R-:W-:Y:S01]  /*6210*/  LOP3.LUT R2, R70, 0xffff0000, RZ, 0xc0, !PT ;  /* 0xffff000046027812 */ /* 0x000fe200078ec0ff */
[----:B------:R-:W-:Y:S01]  /*6220*/  FFMA R20, R49, R0, R20 ;  /* 0x0000000031147223 */ /* 0x000fe20000000014 */
[----:B------:R-:W-:Y:S01]  /*6230*/  LOP3.LUT R0, R71, 0xffff0000, RZ, 0xc0, !PT ;  /* 0xffff000047007812 */ /* 0x000fe200078ec0ff */
[----:B------:R-:W-:Y:S01]  /*6240*/  FMUL R27, R47, R27 ;  /* 0x0000001b2f1b7220 */ /* 0x000fe20000400000 */
[----:B------:R-:W-:Y:S01]  /*6250*/  F2FP.BF16.F32.PACK_AB R9, R15, R10 ;  /* 0x0000000a0f09723e */ /* 0x000fe200000010ff */
[C---:B------:R-:W-:Y:S01]  /*6260*/  FFMA R21, R49.reuse, R2, R21 ;  /* 0x0000000231157223 */ /* 0x040fe20000000015 */
[C---:B------:R-:W-:Y:S01]  /*6270*/  FFMA R22, R49.reuse, R3, R22 ;  /* 0x0000000331167223 */ /* 0x040fe20000000016 */
[----:B------:R-:W-:Y:S01]  /*6280*/  FFMA R27, R49, R0, R27 ;  /* 0x00000000311b7223 */ /* 0x000fe2000000001b */
[C---:B------:R-:W-:Y:S01]  /*6290*/  SHF.L.U32 R2, R76.reuse, 0x10, RZ ;  /* 0x000000104c027819 */ /* 0x040fe200000006ff */
[C---:B------:R-:W-:Y:S01]  /*62a0*/  FMUL R31, R47.reuse, R31 ;  /* 0x0000001f2f1f7220 */ /* 0x040fe20000400000 */
[----:B------:R-:W-:Y:S01]  /*62b0*/  LOP3.LUT R0, R76, 0xffff0000, RZ, 0xc0, !PT ;  /* 0xffff00004c007812 */ /* 0x000fe200078ec0ff */
[----:B------:R-:W-:Y:S01]  /*62c0*/  FMUL R35, R47, R35 ;  /* 0x000000232f237220 */ /* 0x000fe20000400000 */
[----:B------:R-:W-:Y:S01]  /*62d0*/  SHF.L.U32 R3, R77, 0x10, RZ ;  /* 0x000000104d037819 */ /* 0x000fe200000006ff */
[----:B------:R-:W-:Y:S01]  /*62e0*/  FFMA R24, R49, R2, R24 ;  /* 0x0000000231187223 */ /* 0x000fe20000000018 */
[----:B------:R-:W-:Y:S01]  /*62f0*/  F2FP.BF16.F32.PACK_AB R10, R13, R12 ;  /* 0x0000000c0d0a723e */ /* 0x000fe200000010ff */
[----:B------:R-:W-:Y:S01]  /*6300*/  FFMA R25, R49, R0, R25 ;  /* 0x0000000031197223 */ /* 0x000fe20000000019 */
[----:B------:R-:W-:Y:S01]  /*6310*/  F2FP.BF16.F32.PACK_AB R11, R19, R14 ;  /* 0x0000000e130b723e */ /* 0x000fe200000010ff */
[----:B------:R-:W-:Y:S01]  /*6320*/  FFMA R26, R49, R3, R26 ;  /* 0x00000003311a7223 */ /* 0x000fe2000000001a */
[----:B------:R-:W-:Y:S02]  /*6330*/  LOP3.LUT R0, R77, 0xffff0000, RZ, 0xc0, !PT ;  /* 0xffff00004d007812 */ /* 0x000fe400078ec0ff */
[C---:B------:R-:W-:Y:S01]  /*6340*/  SHF.L.U32 R2, R78.reuse, 0x10, RZ ;  /* 0x000000104e027819 */ /* 0x040fe200000006ff */
[----:B------:R1:W-:Y:S01]  /*6350*/  STS.128 [R66+0x10], R8 ;  /* 0x0000100842007388 */ /* 0x0003e20000000c00 */
[----:B------:R-:W-:Y:S01]  /*6360*/  LOP3.LUT R3, R78, 0xffff0000, RZ, 0xc0, !PT ;  /* 0xffff00004e037812 */ /* 0x000fe200078ec0ff */
[----:B------:R-:W-:Y:S01]  /*6370*/  FFMA R31, R49, R0, R31 ;  /* 0x00000000311f7223 */ /* 0x000fe2000000001f */
[----:B------:R-:W-:Y:S01]  /*6380*/  SHF.L.U32 R4, R79, 0x10, RZ ;  /* 0x000000104f047819 */ /* 0x000fe200000006ff */
[----:B------:R-:W-:Y:S01]  /*6390*/  FFMA R28, R49, R2, R28 ;  /* 0x00000002311c7223 */ /* 0x000fe2000000001c */
[----:B------:R-:W-:Y:S01]  /*63a0*/  F2FP.BF16.F32.PACK_AB R16, R17, R16 ;  /* 0x000000101110723e */ /* 0x000fe200000010ff */
[----:B------:R-:W-:Y:S01]  /*63b0*/  FFMA R29, R49, R3, R29 ;  /* 0x00000003311d7223 */ /* 0x000fe2000000001d */
[----:B------:R-:W-:Y:S01]  /*63c0*/  LOP3.LUT R5, R79, 0xffff0000, RZ, 0xc0, !PT ;  /* 0xffff00004f057812 */ /* 0x000fe200078ec0ff */
[----:B------:R-:W-:Y:S01]  /*63d0*/  FFMA R30, R49, R4, R30 ;  /* 0x00000004311e7223 */ /* 0x000fe2000000001e */
[----:B------:R-:W-:Y:S02]  /*63e0*/  F2FP.BF16.F32.PACK_AB R17, R23, R18 ;  /* 0x000000121711723e */ /* 0x000fe400000010ff */
[----:B------:R-:W-:Y:S01]  /*63f0*/  F2FP.BF16.F32.PACK_AB R18, R21, R20 ;  /* 0x000000141512723e */ /* 0x000fe200000010ff */
[----:B------:R-:W-:Y:S01]  /*6400*/  FFMA R35, R49, R5, R35 ;  /* 0x0000000531237223 */ /* 0x000fe20000000023 */
[----:B------:R-:W-:Y:S02]  /*6410*/  F2FP.BF16.F32.PACK_AB R19, R27, R22 ;  /* 0x000000161b13723e */ /* 0x000fe400000010ff */
[----:B------:R-:W-:Y:S02]  /*6420*/  F2FP.BF16.F32.PACK_AB R24, R25, R24 ;  /* 0x000000181918723e */ /* 0x000fe400000010ff */
[----:B------:R-:W-:Y:S01]  /*6430*/  F2FP.BF16.F32.PACK_AB R25, R31, R26 ;  /* 0x0000001a1f19723e */ /* 0x000fe200000010ff */
[----:B------:R1:W-:Y:S01]  /*6440*/  STS.128 [R65+0x20], R16 ;  /* 0x0000201041007388 */ /* 0x0003e20000000c00 */
[----:B------:R-:W-:Y:S02]  /*6450*/  F2FP.BF16.F32.PACK_AB R26, R29, R28 ;  /* 0x0000001c1d1a723e */ /* 0x000fe400000010ff */
[----:B------:R-:W-:Y:S05]  /*6460*/  F2FP.BF16.F32.PACK_AB R27, R35, R30 ;  /* 0x0000001e231b723e */ /* 0x000fea00000010ff */
[----:B------:R1:W-:Y:S01]  /*6470*/  STS.128 [R64+0x10], R24 ;  /* 0x0000101840007388 */ /* 0x0003e20000000c00 */
[----:B------:R-:W-:Y:S01]  /*6480*/  @!PT LDS RZ, [RZ] ;  /* 0x00000000fffff984 */ /* 0x000fe20000000800 */
[----:B------:R-:W-:Y:S01]  /*6490*/  @!PT LDS RZ, [RZ] ;  /* 0x00000000fffff984 */ /* 0x000fe20000000800 */
[----:B------:R-:W-:Y:S01]  /*64a0*/  @!PT LDS RZ, [RZ] ;  /* 0x00000000fffff984 */ /* 0x000fe20000000800 */
[----:B------:R-:W-:Y:S01]  /*64b0*/  @!PT LDS RZ, [RZ] ;  /* 0x00000000fffff984 */ /* 0x000fe20000000800 */
[----:B------:R2:W-:Y:S07]  /*64c0*/  MEMBAR.ALL.CTA ;  /* 0x0000000000007992 */ /* 0x0005ee0000008000 */
[----:B--2---:R-:W2:Y:S02]  /*64d0*/  FENCE.VIEW.ASYNC.S ;  /* 0x00000000000073c6 */ /* 0x004ea40000000000 */
[----:B--2---:R-:W-:Y:S06]  /*64e0*/  BAR.SYNC.DEFER_BLOCKING 0x1, 0x80 ;  /* 0x0042000000007b1d */ /* 0x004fec0000010000 */
[----:B------:R-:W-:Y:S05]  /*64f0*/  @P0 BRA `(.L_x_94) ;  /* 0x00000000001c0947 */ /* 0x000fea0003800000 */
[----:B------:R-:W-:Y:S01]  /*6500*/  R2UR UR4, R72 ;  /* 0x00000000480472ca */ /* 0x000fe200000e0000 */
[----:B------:R-:W-:Y:S01]  /*6510*/  UIADD3 UR6, UP0, UPT, UR54, 0x680, URZ ;  /* 0x0000068036067890 */ /* 0x000fe2000ff1e0ff */
[----:B------:R-:W-:Y:S03]  /*6520*/  UMOV UR43, UR36 ;  /* 0x00000024002b7c82 */ /* 0x000fe60008000000 */
[----:B------:R-:W-:Y:S08]  /*6530*/  UIADD3.X UR7, UPT, UPT, URZ, UR55, URZ, UP0, !UPT ;  /* 0x00000037ff077290 */ /* 0x000ff000087fe4ff */
[----:B------:R-:W-:Y:S09]  /*6540*/  UIADD3 UR40, UPT, UPT, UR48, 0x200, UR4 ;  /* 0x0000020030287890 */ /* 0x000ff2000fffe004 */
[----:B------:R2:W-:Y:S02]  /*6550*/  UTMASTG.3D [UR40], [UR6] ;  /* 0x00000028060073b5 */ /* 0x0005e40008010000 */
[----:B--2---:R0:W-:Y:S02]  /*6560*/  UTMACMDFLUSH ;  /* 0x00000000000079b7 */ /* 0x0041e40000000000 */
.L_x_94:
[----:B------:R-:W-:Y:S05]  /*6570*/  BSYNC.RECONVERGENT B0 ;  /* 0x0000000000007941 */ /* 0x000fea0003800200 */
.L_x_93:
[----:B------:R-:W-:Y:S01]  /*6580*/  UIADD3 UR40, UPT, UPT, UR56, 0x1, URZ ;  /* 0x0000000138287890 */ /* 0x000fe2000fffe0ff */
[----:B------:R-:W-:Y:S03]  /*6590*/  BSSY.RECONVERGENT B0, `(.L_x_95) ;  /* 0x0000005000007945 */ /* 0x000fe60003800200 */
[----:B------:R-:W-:Y:S04]  /*65a0*/  UISETP.NE.AND UP0, UPT, UR40, 0x3, UPT ;  /* 0x000000032800788c */ /* 0x000fe8000bf05270 */
[----:B------:R-:W-:Y:S01]  /*65b0*/  USEL UR43, UR40, URZ, UP0 ;  /* 0x000000ff282b7287 */ /* 0x000fe20008000000 */
[----:B------:R-:W-:Y:S11]  /*65c0*/  @P0 BRA `(.L_x_96) ;  /* 0x0000000000040947 */ /* 0x000ff60003800000 */
[----:B------:R-:W-:Y:S04]  /*65d0*/  DEPBAR.LE SB0, 0x1 ;  /* 0x000080400000791a */ /* 0x000fe80000000000 */
.L_x_96:
[----:B------:R-:W-:Y:S05]  /*65e0*/  BSYNC.RECONVERGENT B0 ;  /* 0x0000000000007941 */ /* 0x000fea0003800200 */
.L_x_95:
[----:B------:R-:W-:Y:S01]  /*65f0*/  BAR.SYNC.DEFER_BLOCKING 0x1, 0x80 ;  /* 0x0042000000007b1d */ /* 0x000fe20000010000 */
[----:B------:R-:W-:Y:S01]  /*6600*/  ISETP.NE.AND P1, PT, R104, RZ, PT ;  /* 0x000000ff6800720c */ /* 0x000fe20003f25270 */
[----:B------:R-:W-:Y:S01]  /*6610*/  UISETP.NE.AND UP0, UPT, UR50, URZ, UPT ;  /* 0x000000ff3200728c */ /* 0x000fe2000bf05270 */
[----:B------:R-:W-:Y:S11]  /*6620*/  LEA R2, R74, UR48, 0x3 ;  /* 0x000000304a027c11 */ /* 0x000ff6000f8e18ff */
[----:B------:R-:W-:Y:S01]  /*6630*/  @P1 SHF.L.U32 R3, R107, 0x1f, RZ ;  /* 0x0000001f6b031819 */ /* 0x000fe200000006ff */
[----:B------:R-:W-:Y:S06]  /*6640*/  BRA.U !UP0, `(.L_x_97) ;  /* 0x0000000108247547 */ /* 0x000fec000b800000 */
[----:B------:R-:W-:Y:S01]  /*6650*/  IMAD.U32 R4, RZ, RZ, UR49 ;  /* 0x00000031ff047e24 */ /* 0x000fe2000f8e00ff */
[----:B------:R-:W-:Y:S01]  /*6660*/  MOV R0, UR37 ;  /* 0x0000002500007c02 */ /* 0x000fe20008000f00 */
[----:B------:R-:W-:Y:S03]  /*6670*/  UIADD3 UR49, UPT, UPT, UR49, 0x1, URZ ;  /* 0x0000000131317890 */ /* 0x000fe6000fffe0ff */
[----:B------:R-:W-:Y:S01]  /*6680*/  @P1 LEA R4, R4, UR48, 0x3 ;  /* 0x0000003004041c11 */ /* 0x000fe2000f8e18ff */
[----:B------:R-:W-:Y:S04]  /*6690*/  UISETP.NE.AND UP0, UPT, UR49, 0x3, UPT ;  /* 0x000000033100788c */ /* 0x000fe8000bf05270 */
[----:B------:R-:W-:Y:S01]  /*66a0*/  @P1 VIADD R4, R4, 0x48 ;  /* 0x0000004804041836 */ /* 0x000fe20000000000 */
[----:B------:R-:W-:Y:S04]  /*66b0*/  USEL UR49, UR49, URZ, UP0 ;  /* 0x000000ff31317287 */ /* 0x000fe80008000000 */
[----:B------:R-:W-:Y:S04]  /*66c0*/  @P1 PRMT R0, R0, 0x654, R4 ;  /* 0x0000065400001816 */ /* 0x000fe80000000004 */
[----:B------:R2:W-:Y:S04]  /*66d0*/  @P1 SYNCS.ARRIVE.TRANS64.RED.A1T0 RZ, [R0+URZ], RZ ;  /* 0x000000ff00ff19a7 */ /* 0x0005e800081004ff */
.L_x_97:
[----:B------:R-:W4:Y:S01]  /*66e0*/  @P1 SYNCS.PHASECHK.TRANS64.TRYWAIT P0, [R2+URZ+0x30], R3 ;  /* 0x00003003020015a7 */ /* 0x000f2200080011ff */
[----:B------:R-:W-:Y:S01]  /*66f0*/  BSSY B1, `(.L_x_98) ;  /* 0x0000015000017945 */ /* 0x000fe20003800000 */
[----:B----4-:R-:W-:Y:S03]  /*6700*/  @P1 SEL R75, RZ, 0x1, !P0 ;  /* 0x00000001ff4b1807 */ /* 0x010fe60004000000 */
[----:B------:R-:W-:Y:S05]  /*6710*/  @!P1 BRA `(.L_x_99) ;  /* 0x0000000000489947 */ /* 0x000fea0003800000 */
[----:B------:R-:W-:Y:S01]  /*6720*/  ISETP.NE.AND P1, PT, R108, RZ, PT ;  /* 0x000000ff6c00720c */ /* 0x000fe20003f25270 */
[----:B------:R-:W-:Y:S01]  /*6730*/  BSSY B0, `(.L_x_100) ;  /* 0x000000a000007945 */ /* 0x000fe20003800000 */
[----:B------:R-:W-:Y:S11]  /*6740*/  ISETP.NE.AND P0, PT, R75, RZ, PT ;  /* 0x000000ff4b00720c */ /* 0x000ff60003f05270 */
[----:B------:R-:W-:Y:S04]  /*6750*/  @P1 IMAD R74, R74, 0x2000, R99 ;  /* 0x000020004a4a1824 */ /* 0x000fe800078e0263 */
[----:B------:R-:W-:Y:S01]  /*6760*/  @P1 IMAD.IADD R4, R106, 0x1, R74 ;  /* 0x000000016a041824 */ /* 0x000fe200078e024a */
[----:B------:R-:W-:Y:S03]  /*6770*/  @P1 IADD3 R3, PT, PT, R105, R74, RZ ;  /* 0x0000004a69031210 */ /* 0x000fe60007ffe0ff */
[----:B--2---:R-:W-:Y:S01]  /*6780*/  @P1 IMAD.IADD R0, R98, 0x1, R4 ;  /* 0x0000000162001824 */ /* 0x004fe200078e0204 */
[----:B------:R-:W-:Y:S06]  /*6790*/  @P0 BRA `(.L_x_101) ;  /* 0x00000000000c0947 */ /* 0x000fec0003800000 */
[----:B------:R-:W-:Y:S04]  /*67a0*/  SHF.L.U32 R107, R107, 0x1f, RZ ;  /* 0x0000001f6b6b7819 */ /* 0x000fe800000006ff */
[----:B------:R-:W2:Y:S02]  /*67b0*/  SYNCS.PHASECHK.TRANS64.TRYWAIT P0, [R2+URZ+0x30], R107 ;  /* 0x0000306b020075a7 */ /* 0x000ea400080011ff */
[----:B--2---:R-:W-:Y:S05]  /*67c0*/  @!P0 BRA `(.L_x_102) ;  /* 0x0000001800108947 */ /* 0x004fea0003800000 */
.L_x_101:
[----:B------:R-:W-:Y:S05]  /*67d0*/  BSYNC B0 ;  /* 0x0000000000007941 */ /* 0x000fea0003800000 */
.L_x_100:
[----:B------:R-:W-:Y:S11]  /*67e0*/  ISETP.NE.AND P0, PT, R108, RZ, PT ;  /* 0x000000ff6c00720c */ /* 0x000ff60003f05270 */
[----:B------:R-:W-:Y:S02]  /*67f0*/  @!UPT UIADD3 URZ, UPT, UPT, URZ, URZ, URZ ;  /* 0x000000fffffff290 */ /* 0x000fe4000fffe0ff */
[----:B------:R4:W1:Y:S04]  /*6800*/  @P0 LDS.128 R56, [R74] ;  /* 0x000000004a380984 */ /* 0x0008680000000c00 */
[----:B------:R4:W1:Y:S04]  /*6810*/  @P0 LDS.128 R68, [R3+0x20] ;  /* 0x0000200003440984 */ /* 0x0008680000000c00 */
[----:B------:R4:W1:Y:S04]  /*6820*/  @P0 LDS.128 R60, [R4+0x10] ;  /* 0x00001000043c0984 */ /* 0x0008680000000c00 */
[----:B------:R4:W1:Y:S02]  /*6830*/  @P0 LDS.128 R76, [R0+0x10] ;  /* 0x00001000004c0984 */ /* 0x0008640000000c00 */
.L_x_99:
[----:B------:R-:W-:Y:S05]  /*6840*/  BSYNC B1 ;  /* 0x0000000000017941 */ /* 0x000fea0003800000 */
.L_x_98:
[----:B--2-4-:R-:W-:Y:S05]  /*6850*/  VIADD R0, R48, 0x20 ;  /* 0x0000002030007836 */ /* 0x014fea0000000000 */
[----:B------:R-:W-:Y:S04]  /*6860*/  SHF.R.U32.HI R0, RZ, 0x15, R0 ;  /* 0x00000015ff007819 */ /* 0x000fe80000011600 */
[----:B------:R-:W-:Y:S11]  /*6870*/  LOP3.LUT P0, RZ, R0, 0x3, R92, 0x48, !PT ;  /* 0x0000000300ff7812 */ /* 0x000ff6000780485c */
[----:B------:R-:W-:Y:S02]  /*6880*/  @!UPT UIADD3 URZ, UPT, UPT, URZ, URZ, URZ ;  /* 0x000000fffffff290 */ /* 0x000fe4000fffe0ff */
[----:B------:R-:W-:Y:S05]  /*6890*/  @!P0 BRA `(.L_x_103) ;  /* 0x0000000000408947 */ /* 0x000fea0003800000 */
[----:B------:R-:W2:Y:S01]  /*68a0*/  LDCU.64 UR8, c[0x4][0x70] ;  /* 0x01000e00ff0877ac */ /* 0x000ea20008000a00 */
[----:B------:R-:W-:Y:S01]  /*68b0*/  MOV R3, 0x0 ;  /* 0x0000000000037802 */ /* 0x000fe20000000f00 */
[----:B------:R-:W-:Y:S02]  /*68c0*/  HFMA2 R12, -RZ, RZ, 0, 5.9604644775390625e-08 ;  /* 0x00000001ff0c7431 */ /* 0x000fe400000001ff */
[----:B-1----:R-:W-:Y:S02]  /*68d0*/  IMAD.MOV.U32 R8, RZ, RZ, 0x192 ;  /* 0x00000192ff087424 */ /* 0x002fe400078e00ff */
[----:B------:R-:W-:Y:S01]  /*68e0*/  IMAD.MOV.U32 R13, RZ, RZ, RZ ;  /* 0x000000ffff0d7224 */ /* 0x000fe200078e00ff */
[----:B------:R-:W1:Y:S01]  /*68f0*/  LDCU.64 UR6, c[0x4][0x78] ;  /* 0x01000f00ff0677ac */ /* 0x000e620008000a00 */
[----:B------:R-:W4:Y:S01]  /*6900*/  LDC.64 R2, c[0x4][R3] ;  /* 0x0100000003027b82 */ /* 0x000f220000000a00 */
[----:B------:R-:W5:Y:S01]  /*6910*/  LDCU.64 UR4, c[0x4][0x10] ;  /* 0x01000200ff0477ac */ /* 0x000f620008000a00 */
[----:B--2---:R-:W-:Y:S01]  /*6920*/  MOV R5, UR9 ;  /* 0x0000000900057c02 */ /* 0x004fe20008000f00 */
[----:B------:R-:W-:Y:S01]  /*6930*/  IMAD.U32 R4, RZ, RZ, UR8 ;  /* 0x00000008ff047e24 */ /* 0x000fe2000f8e00ff */
[----:B-1----:R-:W-:Y:S01]  /*6940*/  MOV R7, UR7 ;  /* 0x0000000700077c02 */ /* 0x002fe20008000f00 */
[----:B------:R-:W-:Y:S01]  /*6950*/  IMAD.U32 R6, RZ, RZ, UR6 ;  /* 0x00000006ff067e24 */ /* 0x000fe2000f8e00ff */
[----:B-----5:R-:W-:Y:S01]  /*6960*/  MOV R11, UR5 ;  /* 0x00000005000b7c02 */ /* 0x020fe20008000f00 */
[----:B------:R-:W-:Y:S02]  /*6970*/  IMAD.U32 R10, RZ, RZ, UR4 ;  /* 0x00000004ff0a7e24 */ /* 0x000fe4000f8e00ff */
[----:B------:R-:W-:Y:S07]  /*6980*/  LEPC R20, `(.L_x_103) ;  /* 0x000000001014794e */ /* 0x000fee0000000000 */
[----:B---34-:R-:W-:Y:S05]  /*6990*/  CALL.ABS.NOINC R2 ;  /* 0x0000000002007343 */ /* 0x018fea0003c00000 */
.L_x_103:
[----:B------:R-:W-:Y:S01]  /*69a0*/  ISETP.NE.AND P0, PT, R100, RZ, PT ;  /* 0x000000ff6400720c */ /* 0x000fe20003f05270 */
[----:B------:R-:W-:Y:S05]  /*69b0*/  WARPSYNC.ALL ;  /* 0x0000000000007948 */ /* 0x000fea0003800000 */
[----:B------:R-:W-:Y:S01]  /*69c0*/  R2UR UR4, R48 ;  /* 0x00000000300472ca */ /* 0x000fe200000e0000 */
[----:B------:R-:W-:Y:S01]  /*69d0*/  USHF.L.U32 UR8, UR43, 0xd, URZ ;  /* 0x0000000d2b087899 */ /* 0x000fe200080006ff */
[----:B------:R-:W-:Y:S01]  /*69e0*/  R2UR UR5, R73 ;  /* 0x00000000490572ca */ /* 0x000fe200000e0000 */
[----:B------:R-:W-:Y:S01]  /*69f0*/  BSSY.RECONVERGENT B0, `(.L_x_104) ;  /* 0x000008e000007945 */ /* 0x000fe20003800200 */
[C---:B-1----:R-:W-:Y:S02]  /*6a00*/  SHF.L.U32 R0, R56.reuse, 0x10, RZ ;  /* 0x0000001038007819 */ /* 0x042fe400000006ff */
[----:B------:R-:W-:Y:S02]  /*6a10*/  LOP3.LUT R2, R56, 0xffff0000, RZ, 0xc0, !PT ;  /* 0xffff000038027812 */ /* 0x000fe400078ec0ff */
[C---:B------:R-:W-:Y:S02]  /*6a20*/  SHF.L.U32 R3, R57.reuse, 0x10, RZ ;  /* 0x0000001039037819 */ /* 0x040fe400000006ff */
[----:B------:R-:W-:Y:S02]  /*6a30*/  LOP3.LUT R48, R57, 0xffff0000, RZ, 0xc0, !PT ;  /* 0xffff000039307812 */ /* 0x000fe400078ec0ff */
[C---:B------:R-:W-:Y:S01]  /*6a40*/  SHF.L.U32 R50, R58.reuse, 0x10, RZ ;  /* 0x000000103a327819 */ /* 0x040fe200000006ff */
[----:B------:R-:W1:Y:S01]  /*6a50*/  LDTM.x32 R4, tmem[UR4+0x20] ;  /* 0x00002004000479ee */ /* 0x000e6200082c0000 */
[----:B------:R-:W-:Y:S01]  /*6a60*/  LOP3.LUT R51, R58, 0xffff0000, RZ, 0xc0, !PT ;  /* 0xffff00003a337812 */ /* 0x000fe200078ec0ff */
[----:B------:R-:W-:Y:S01]  /*6a70*/  NOP ;  /* 0x0000000000007918 */ /* 0x000fe20000000000 */
[C---:B------:R-:W-:Y:S01]  /*6a80*/  SHF.L.U32 R52, R59.reuse, 0x10, RZ ;  /* 0x000000103b347819 */ /* 0x040fe200000006ff */
[----:B------:R-:W-:Y:S01]  /*6a90*/  UIADD3 UR5, UPT, UPT, UR5, 0xb0, URZ ;  /* 0x000000b005057890 */ /* 0x000fe2000fffe0ff */
[----:B------:R-:W-:Y:S02]  /*6aa0*/  LOP3.LUT R53, R59, 0xffff0000, RZ, 0xc0, !PT ;  /* 0xffff00003b357812 */ /* 0x000fe400078ec0ff */
[C---:B------:R-:W-:Y:S01]  /*6ab0*/  SHF.L.U32 R54, R60.reuse, 0x10, RZ ;  /* 0x000000103c367819 */ /* 0x040fe200000006ff */
[----:B------:R-:W-:Y:S01]  /*6ac0*/  UPRMT UR5, UR37, 0x654, UR5 ;  /* 0x0000065425057896 */ /* 0x000fe20008000005 */
[----:B------:R-:W-:Y:S02]  /*6ad0*/  LOP3.LUT R55, R60, 0xffff0000, RZ, 0xc0, !PT ;  /* 0xffff00003c377812 */ /* 0x000fe400078ec0ff */
[C---:B------:R-:W-:Y:S02]  /*6ae0*/  SHF.L.U32 R56, R61.reuse, 0x10, RZ ;  /* 0x000000103d387819 */ /* 0x040fe400000006ff */
[----:B------:R-:W-:Y:S02]  /*6af0*/  LOP3.LUT R57, R61, 0xffff0000, RZ, 0xc0, !PT ;  /* 0xffff00003d397812 */ /* 0x000fe400078ec0ff */
[C---:B------:R-:W-:Y:S02]  /*6b00*/  SHF.L.U32 R58, R62.reuse, 0x10, RZ ;  /* 0x000000103e3a7819 */ /* 0x040fe400000006ff */
[----:B------:R-:W-:Y:S01]  /*6b10*/  LOP3.LUT R59, R62, 0xffff0000, RZ, 0xc0, !PT ;  /* 0xffff00003e3b7812 */ /* 0x000fe200078ec0ff */
[----:B-1----:R-:W-:Y:S01]  /*6b20*/  SYNCS.ARRIVE.TRANS64.RED.A1T0 RZ, [UR5], RZ ;  /* 0x000000ffffff79a7 */ /* 0x002fe20008100405 */
[C---:B------:R-:W-:Y:S02]  /*6b30*/  SHF.L.U32 R60, R63.reuse, 0x10, RZ ;  /* 0x000000103f3c7819 */ /* 0x040fe400000006ff */
[----:B------:R-:W-:Y:S02]  /*6b40*/  LOP3.LUT R61, R63, 0xffff0000, RZ, 0xc0, !PT ;  /* 0xffff00003f3d7812 */ /* 0x000fe400078ec0ff */
[C---:B------:R-:W-:Y:S01]  /*6b50*/  SHF.L.U32 R62, R68.reuse, 0x10, RZ ;  /* 0x00000010443e7819 */ /* 0x040fe200000006ff */
[C---:B------:R-:W-:Y:S01]  /*6b60*/  FMUL R4, R47.reuse, R4 ;  /* 0x000000042f047220 */ /* 0x040fe20000400000 */
[----:B------:R-:W-:Y:S01]  /*6b70*/  LOP3.LUT R63, R68, 0xffff0000, RZ, 0xc0, !PT ;  /* 0xffff0000443f7812 */ /* 0x000fe200078ec0ff */
[----:B------:R-:W-:Y:S01]  /*6b80*/  FMUL R5, R47, R5 ;  /* 0x000000052f057220 */ /* 0x000fe20000400000 */
[----:B---3--:R-:W-:Y:S01]  /*6b90*/  SHF.L.U32 R64, R69, 0x10, RZ ;  /* 0x0000001045407819 */ /* 0x008fe200000006ff */
[----:B------:R-:W-:Y:S01]  /*6ba0*/  FMUL R6, R47, R6 ;  /* 0x000000062f067220 */ /* 0x000fe20000400000 */
[----:B------:R-:W-:Y:S01]  /*6bb0*/  LOP3.LUT R65, R69, 0xffff0000, RZ, 0xc0, !PT ;  /* 0xffff000045417812 */ /* 0x000fe200078ec0ff */
[----:B------:R-:W-:Y:S01]  /*6bc0*/  FMUL R7, R47, R7 ;  /* 0x000000072f077220 */ /* 0x000fe20000400000 */
[----:B------:R-:W-:Y:S01]  /*6bd0*/  SHF.L.U32 R66, R70, 0x10, RZ ;  /* 0x0000001046427819 */ /* 0x000fe200000006ff */
[----:B------:R-:W-:Y:S01]  /*6be0*/  FFMA R4, R49, R0, R4 ;  /* 0x0000000031047223 */ /* 0x000fe20000000004 */
[C---:B------:R-:W-:Y:S01]  /*6bf0*/  SHF.L.U32 R74, R78.reuse, 0x10, RZ ;  /* 0x000000104e4a7819 */ /* 0x040fe200000006ff */
[----:B------:R-:W-:Y:S01]  /*6c00*/  FMUL R8, R47, R8 ;  /* 0x000000082f087220 */ /* 0x000fe20000400000 */
[----:B------:R-:W-:Y:S01]  /*6c10*/  LOP3.LUT R75, R78, 0xffff0000, RZ, 0xc0, !PT ;  /* 0xffff00004e4b7812 */ /* 0x000fe200078ec0ff */
[C---:B------:R-:W-:Y:S01]  /*6c20*/  FFMA R5, R49.reuse, R2, R5 ;  /* 0x0000000231057223 */ /* 0x040fe20000000005 */
[----:B------:R-:W-:Y:S01]  /*6c30*/  LOP3.LUT R67, R70, 0xffff0000, RZ, 0xc0, !PT ;  /* 0xffff000046437812 */ /* 0x000fe200078ec0ff */
[C---:B------:R-:W-:Y:S01]  /*6c40*/  FFMA R6, R49.reuse, R3, R6 ;  /* 0x0000000331067223 */ /* 0x040fe20000000006 */
[----:B------:R-:W-:Y:S01]  /*6c50*/  FFMA R7, R49, R48, R7 ;  /* 0x0000003031077223 */ /* 0x000fe20000000007 */
[----:B------:R-:W-:Y:S01]  /*6c60*/  IADD3 R78, PT, PT, R99, UR8, RZ ;  /* 0x00000008634e7c10 */ /* 0x000fe2000fffe0ff */
[----:B------:R-:W-:Y:S01]  /*6c70*/  FFMA R8, R49, R50, R8 ;  /* 0x0000003231087223 */ /* 0x000fe20000000008 */
[----:B------:R-:W-:Y:S01]  /*6c80*/  F2FP.BF16.F32.PACK_AB R4, R5, R4 ;  /* 0x000000040504723e */ /* 0x000fe200000010ff */
[----:B------:R-:W-:Y:S01]  /*6c90*/  FMUL R9, R47, R9 ;  /* 0x000000092f097220 */ /* 0x000fe20000400000 */
[----:B------:R-:W-:Y:S01]  /*6ca0*/  F2FP.BF16.F32.PACK_AB R5, R7, R6 ;  /* 0x000000060705723e */ /* 0x000fe200000010ff */
[----:B------:R-:W-:Y:S01]  /*6cb0*/  FMUL R0, R47, R10 ;  /* 0x0000000a2f007220 */ /* 0x000fe20000400000 */
[-C--:B------:R-:W-:Y:S01]  /*6cc0*/  IADD3 R106, PT, PT, R106, R78.reuse, RZ ;  /* 0x0000004e6a6a7210 */ /* 0x080fe20007ffe0ff */
[----:B------:R-:W-:Y:S01]  /*6cd0*/  FFMA R9, R49, R51, R9 ;  /* 0x0000003331097223 */ /* 0x000fe20000000009 */
[----:B------:R-:W-:Y:S01]  /*6ce0*/  IADD3 R105, PT, PT, R105, R78, RZ ;  /* 0x0000004e69697210 */ /* 0x000fe20007ffe0ff */
[----:B------:R-:W-:Y:S01]  /*6cf0*/  FFMA R0, R49, R52, R0 ;  /* 0x0000003431007223 */ /* 0x000fe20000000000 */
[C---:B------:R-:W-:Y:S01]  /*6d00*/  FMUL R2, R47.reuse, R11 ;  /* 0x0000000b2f027220 */ /* 0x040fe20000400000 */
[----:B------:R-:W-:Y:S01]  /*6d10*/  FMUL R3, R47, R12 ;  /* 0x0000000c2f037220 */ /* 0x000fe20000400000 */
[----:B------:R-:W-:Y:S01]  /*6d20*/  F2FP.BF16.F32.PACK_AB R6, R9, R8 ;  /* 0x000000080906723e */ /* 0x000fe200000010ff */
[----:B------:R-:W-:Y:S01]  /*6d30*/  FMUL R10, R47, R13 ;  /* 0x0000000d2f0a7220 */ /* 0x000fe20000400000 */
[C---:B------:R-:W-:Y:S01]  /*6d40*/  FFMA R2, R49.reuse, R53, R2 ;  /* 0x0000003531027223 */ /* 0x040fe20000000002 */
[----:B------:R-:W-:Y:S01]  /*6d50*/  FFMA R3, R49, R54, R3 ;  /* 0x0000003631037223 */ /* 0x000fe20000000003 */
[----:B------:R-:W-:Y:S01]  /*6d60*/  FMUL R11, R47, R14 ;  /* 0x0000000e2f0b7220 */ /* 0x000fe20000400000 */
[----:B------:R-:W-:Y:S01]  /*6d70*/  FFMA R10, R49, R55, R10 ;  /* 0x00000037310a7223 */ /* 0x000fe2000000000a */
[C---:B------:R-:W-:Y:S01]  /*6d80*/  FMUL R15, R47.reuse, R15 ;  /* 0x0000000f2f0f7220 */ /* 0x040fe20000400000 */
[C---:B------:R-:W-:Y:S01]  /*6d90*/  FMUL R12, R47.reuse, R16 ;  /* 0x000000102f0c7220 */ /* 0x040fe20000400000 */
[----:B------:R-:W-:Y:S01]  /*6da0*/  FMUL R13, R47, R17 ;  /* 0x000000112f0d7220 */ /* 0x000fe20000400000 */
[----:B------:R-:W-:Y:S01]  /*6db0*/  FFMA R11, R49, R56, R11 ;  /* 0x00000038310b7223 */ /* 0x000fe2000000000b */
[----:B------:R-:W-:Y:S01]  /*6dc0*/  FMUL R14, R47, R18 ;  /* 0x000000122f0e7220 */ /* 0x000fe20000400000 */
[----:B------:R-:W-:Y:S01]  /*6dd0*/  FFMA R15, R49, R57, R15 ;  /* 0x00000039310f7223 */ /* 0x000fe2000000000f */
[----:B------:R-:W-:Y:S01]  /*6de0*/  FMUL R19, R47, R19 ;  /* 0x000000132f137220 */ /* 0x000fe20000400000 */
[----:B------:R-:W-:Y:S01]  /*6df0*/  F2FP.BF16.F32.PACK_AB R7, R2, R0 ;  /* 0x000000000207723e */ /* 0x000fe200000010ff */
[----:B------:R-:W-:Y:S01]  /*6e00*/  FFMA R12, R49, R58, R12 ;  /* 0x0000003a310c7223 */ /* 0x000fe2000000000c */
[----:B------:R-:W-:Y:S01]  /*6e10*/  FMUL R16, R47, R20 ;  /* 0x000000142f107220 */ /* 0x000fe20000400000 */
[----:B------:R-:W-:Y:S01]  /*6e20*/  FFMA R13, R49, R59, R13 ;  /* 0x0000003b310d7223 */ /* 0x000fe2000000000d */
[----:B------:R-:W-:Y:S01]  /*6e30*/  FMUL R17, R47, R21 ;  /* 0x000000152f117220 */ /* 0x000fe20000400000 */
[----:B------:R1:W-:Y:S01]  /*6e40*/  STS.128 [R99+UR8], R4 ;  /* 0x0000000463007988 */ /* 0x0003e20008000c08 */
[----:B------:R-:W-:Y:S01]  /*6e50*/  SHF.L.U32 R68, R71, 0x10, RZ ;  /* 0x0000001047447819 */ /* 0x000fe200000006ff */
[----:B------:R-:W-:Y:S01]  /*6e60*/  FFMA R14, R49, R60, R14 ;  /* 0x0000003c310e7223 */ /* 0x000fe2000000000e */
[----:B------:R-:W-:Y:S01]  /*6e70*/  LOP3.LUT R69, R71, 0xffff0000, RZ, 0xc0, !PT ;  /* 0xffff000047457812 */ /* 0x000fe200078ec0ff */
[----:B------:R-:W-:Y:S01]  /*6e80*/  FMUL R18, R47, R22 ;  /* 0x000000162f127220 */ /* 0x000fe20000400000 */
[----:B------:R-:W-:Y:S01]  /*6e90*/  SHF.L.U32 R70, R76, 0x10, RZ ;  /* 0x000000104c467819 */ /* 0x000fe200000006ff */
[----:B------:R-:W-:Y:S01]  /*6ea0*/  FFMA R19, R49, R61, R19 ;  /* 0x0000003d31137223 */ /* 0x000fe20000000013 */
[----:B------:R-:W-:Y:S01]  /*6eb0*/  FMUL R23, R47, R23 ;  /* 0x000000172f177220 */ /* 0x000fe20000400000 */
[----:B------:R-:W-:Y:S01]  /*6ec0*/  FFMA R16, R49, R62, R16 ;  /* 0x0000003e31107223 */ /* 0x000fe20000000010 */
[----:B------:R-:W-:Y:S01]  /*6ed0*/  FMUL R20, R47, R24 ;  /* 0x000000182f147220 */ /* 0x000fe20000400000 */
[----:B------:R-:W-:Y:S01]  /*6ee0*/  FFMA R17, R49, R63, R17 ;  /* 0x0000003f31117223 */ /* 0x000fe20000000011 */
[----:B------:R-:W-:Y:S01]  /*6ef0*/  FMUL R21, R47, R25 ;  /* 0x000000192f157220 */ /* 0x000fe20000400000 */
[----:B------:R-:W-:Y:S01]  /*6f00*/  FFMA R18, R49, R64, R18 ;  /* 0x0000004031127223 */ /* 0x000fe20000000012 */
[----:B------:R-:W-:Y:S01]  /*6f10*/  FMUL R22, R47, R26 ;  /* 0x0000001a2f167220 */ /* 0x000fe20000400000 */
[----:B------:R-:W-:Y:S01]  /*6f20*/  F2FP.BF16.F32.PACK_AB R8, R10, R3 ;  /* 0x000000030a08723e */ /* 0x000fe200000010ff */
[----:B------:R-:W-:Y:S01]  /*6f30*/  FFMA R23, R49, R65, R23 ;  /* 0x0000004131177223 */ /* 0x000fe20000000017 */
[----:B------:R-:W-:Y:S01]  /*6f40*/  F2FP.BF16.F32.PACK_AB R9, R15, R11 ;  /* 0x0000000b0f09723e */ /* 0x000fe200000010ff */
[----:B------:R-:W-:Y:S01]  /*6f50*/  FMUL R27, R47, R27 ;  /* 0x0000001b2f1b7220 */ /* 0x000fe20000400000 */
[----:B------:R-:W-:Y:S01]  /*6f60*/  F2FP.BF16.F32.PACK_AB R10, R13, R12 ;  /* 0x0000000c0d0a723e */ /* 0x000fe200000010ff */
[----:B------:R-:W-:Y:S01]  /*6f70*/  FFMA R20, R49, R66, R20 ;  /* 0x0000004231147223 */ /* 0x000fe20000000014 */
[----:B------:R-:W-:Y:S01]  /*6f80*/  F2FP.BF16.F32.PACK_AB R11, R19, R14 ;  /* 0x0000000e130b723e */ /* 0x000fe200000010ff */
[----:B------:R-:W-:Y:S01]  /*6f90*/  FMUL R24, R47, R28 ;  /* 0x0000001c2f187220 */ /* 0x000fe20000400000 */
[----:B------:R-:W-:Y:S01]  /*6fa0*/  LOP3.LUT R71, R76, 0xffff0000, RZ, 0xc0, !PT ;  /* 0xffff00004c477812 */ /* 0x000fe200078ec0ff */
[----:B------:R-:W-:Y:S01]  /*6fb0*/  FFMA R21, R49, R67, R21 ;  /* 0x0000004331157223 */ /* 0x000fe20000000015 */
[----:B------:R-:W-:Y:S01]  /*6fc0*/  SHF.L.U32 R72, R77, 0x10, RZ ;  /* 0x000000104d487819 */ /* 0x000fe200000006ff */
[----:B------:R1:W-:Y:S01]  /*6fd0*/  STS.128 [R106+0x10], R8 ;  /* 0x000010086a007388 */ /* 0x0003e20000000c00 */
[----:B------:R-:W-:Y:S01]  /*6fe0*/  FMUL R25, R47, R29 ;  /* 0x0000001d2f197220 */ /* 0x000fe20000400000 */
[----:B------:R-:W-:Y:S01]  /*6ff0*/  FFMA R22, R49, R68, R22 ;  /* 0x0000004431167223 */ /* 0x000fe20000000016 */
[----:B------:R-:W-:Y:S01]  /*7000*/  LOP3.LUT R73, R77, 0xffff0000, RZ, 0xc0, !PT ;  /* 0xffff00004d497812 */ /* 0x000fe200078ec0ff */
[----:B------:R-:W-:Y:S01]  /*7010*/  FMUL R26, R47, R30 ;  /* 0x0000001e2f1a7220 */ /* 0x000fe20000400000 */
[----:B------:R-:W-:Y:S01]  /*7020*/  FFMA R27, R49, R69, R27 ;  /* 0x00000045311b7223 */ /* 0x000fe2000000001b */
[----:B------:R-:W-:Y:S01]  /*7030*/  FMUL R31, R47, R31 ;  /* 0x0000001f2f1f7220 */ /* 0x000fe20000400000 */
[----:B------:R-:W-:Y:S01]  /*7040*/  FFMA R24, R49, R70, R24 ;  /* 0x0000004631187223 */ /* 0x000fe20000000018 */
[----:B------:R-:W-:Y:S01]  /*7050*/  FMUL R28, R47, R32 ;  /* 0x000000202f1c7220 */ /* 0x000fe20000400000 */
[----:B------:R-:W-:Y:S01]  /*7060*/  FFMA R25, R49, R71, R25 ;  /* 0x0000004731197223 */ /* 0x000fe20000000019 */
[----:B------:R-:W-:Y:S01]  /*7070*/  SHF.L.U32 R76, R79, 0x10, RZ ;  /* 0x000000104f4c7819 */ /* 0x000fe200000006ff */
[----:B------:R-:W-:Y:S01]  /*7080*/  FMUL R29, R47, R33 ;  /* 0x000000212f1d7220 */ /* 0x000fe20000400000 */
[----:B------:R-:W-:Y:S01]  /*7090*/  F2FP.BF16.F32.PACK_AB R16, R17, R16 ;  /* 0x000000101110723e */ /* 0x000fe200000010ff */
[----:B------:R-:W-:Y:S01]  /*70a0*/  FFMA R26, R49, R72, R26 ;  /* 0x00000048311a7223 */ /* 0x000fe2000000001a */
[----:B------:R-:W-:Y:S01]  /*70b0*/  LOP3.LUT R77, R79, 0xffff0000, RZ, 0xc0, !PT ;  /* 0xffff00004f4d7812 */ /* 0x000fe200078ec0ff */
[----:B------:R-:W-:Y:S01]  /*70c0*/  FMUL R30, R47, R34 ;  /* 0x000000222f1e7220 */ /* 0x000fe20000400000 */
[----:B------:R-:W-:Y:S01]  /*70d0*/  F2FP.BF16.F32.PACK_AB R17, R23, R18 ;  /* 0x000000121711723e */ /* 0x000fe200000010ff */
[----:B------:R-:W-:Y:S01]  /*70e0*/  FFMA R31, R49, R73, R31 ;  /* 0x00000049311f7223 */ /* 0x000fe2000000001f */
[----:B------:R-:W-:Y:S01]  /*70f0*/  FMUL R35, R47, R35 ;  /* 0x000000232f237220 */ /* 0x000fe20000400000 */
[----:B------:R-:W-:Y:S01]  /*7100*/  F2FP.BF16.F32.PACK_AB R18, R21, R20 ;  /* 0x000000141512723e */ /* 0x000fe200000010ff */
[----:B------:R-:W-:Y:S01]  /*7110*/  FFMA R28, R49, R74, R28 ;  /* 0x0000004a311c7223 */ /* 0x000fe2000000001c */
[----:B------:R-:W-:Y:S01]  /*7120*/  F2FP.BF16.F32.PACK_AB R19, R27, R22 ;  /* 0x000000161b13723e */ /* 0x000fe200000010ff */
[C---:B------:R-:W-:Y:S01]  /*7130*/  FFMA R29, R49.reuse, R75, R29 ;  /* 0x0000004b311d7223 */ /* 0x040fe2000000001d */
[C---:B------:R-:W-:Y:S01]  /*7140*/  FFMA R30, R49.reuse, R76, R30 ;  /* 0x0000004c311e7223 */ /* 0x040fe2000000001e */
[----:B------:R-:W-:Y:S01]  /*7150*/  FFMA R35, R49, R77, R35 ;  /* 0x0000004d31237223 */ /* 0x000fe20000000023 */
[----:B------:R-:W-:Y:S01]  /*7160*/  F2FP.BF16.F32.PACK_AB R24, R25, R24 ;  /* 0x000000181918723e */ /* 0x000fe200000010ff */
[----:B------:R1:W-:Y:S01]  /*7170*/  STS.128 [R105+0x20], R16 ;  /* 0x0000201069007388 */ /* 0x0003e20000000c00 */
[----:B------:R-:W-:Y:S02]  /*7180*/  F2FP.BF16.F32.PACK_AB R25, R31, R26 ;  /* 0x0000001a1f19723e */ /* 0x000fe400000010ff */
[----:B------:R-:W-:Y:S02]  /*7190*/  F2FP.BF16.F32.PACK_AB R26, R29, R28 ;  /* 0x0000001c1d1a723e */ /* 0x000fe400000010ff */
[----:B------:R-:W-:Y:S02]  /*71a0*/  F2FP.BF16.F32.PACK_AB R27, R35, R30 ;  /* 0x0000001e231b723e */ /* 0x000fe400000010ff */
[----:B------:R-:W-:Y:S05]  /*71b0*/  IADD3 R0, PT, PT, R98, R106, RZ ;  /* 0x0000006a62007210 */ /* 0x000fea0007ffe0ff */
        /* <DEDUP_REMOVED lines=9> */
[----:B------:R-:W-:Y:S02]  /*7250*/  UIADD3 UR10, UP0, UPT, UR54, 0x680, URZ ;  /* 0x00000680360a7890 */ /* 0x000fe4000ff1e0ff */
[----:B------:R-:W-:Y:S02]  /*7260*/  UIADD3 UR5, UPT, UPT, UR41, 0x20, URZ ;  /* 0x0000002029057890 */ /* 0x000fe4000fffe0ff */
[----:B------:R-:W-:Y:S02]  /*7270*/  UIADD3 UR4, UPT, UPT, UR48, 0x200, UR8 ;  /* 0x0000020030047890 */ /* 0x000fe4000fffe008 */
[----:B------:R-:W-:Y:S01]  /*7280*/  UIADD3.X UR11, UPT, UPT, URZ, UR55, URZ, UP0, !UPT ;  /* 0x00000037ff0b7290 */ /* 0x000fe200087fe4ff */
[----:B------:R-:W-:Y:S01]  /*7290*/  UMOV UR6, UR42 ;  /* 0x0000002a00067c82 */ /* 0x000fe20008000000 */
[----:B------:R-:W-:Y:S07]  /*72a0*/  UMOV UR7, UR36 ;  /* 0x0000002400077c82 */ /* 0x000fee0008000000 */
[----:B------:R2:W-:Y:S02]  /*72b0*/  UTMASTG.3D [UR4], [UR10] ;  /* 0x000000040a0073b5 */ /* 0x0005e40008010000 */
[----:B--2---:R0:W-:Y:S02]  /*72c0*/  UTMACMDFLUSH ;  /* 0x00000000000079b7 */ /* 0x0041e40000000000 */
.L_x_105:
[----:B------:R-:W-:Y:S05]  /*72d0*/  BSYNC.RECONVERGENT B0 ;  /* 0x0000000000007941 */ /* 0x000fea0003800200 */
.L_x_104:
[----:B------:R-:W-:Y:S01]  /*72e0*/  UIADD3 UR43, UPT, UPT, UR43, 0x1, URZ ;  /* 0x000000012b2b7890 */ /* 0x000fe2000fffe0ff */
[----:B------:R-:W-:Y:S03]  /*72f0*/  BSSY.RECONVERGENT B0, `(.L_x_106) ;  /* 0x0000008000007945 */ /* 0x000fe60003800200 */
[----:B------:R-:W-:Y:S04]  /*7300*/  UISETP.NE.AND UP0, UPT, UR43, 0x3, UPT ;  /* 0x000000032b00788c */ /* 0x000fe8000bf05270 */
[----:B------:R-:W-:Y:S02]  /*7310*/  UISETP.EQ.XOR UP1, UPT, UR40, 0x3, !UP0 ;  /* 0x000000032800788c */ /* 0x000fe4000c722a70 */
[----:B------:R-:W-:Y:S02]  /*7320*/  USEL UR56, UR43, URZ, UP0 ;  /* 0x000000ff2b387287 */ /* 0x000fe40008000000 */
[----:B------:R-:W-:Y:S04]  /*7330*/  USEL UR4, URZ, 0x1, !UP1 ;  /* 0x00000001ff047887 */ /* 0x000fe8000c800000 */
[----:B------:R-:W-:Y:S01]  /*7340*/  ULOP3.LUT UR51, UR51, UR4, URZ, 0x3c, !UPT ;  /* 0x0000000433337292 */ /* 0x000fe2000f8e3cff */
[----:B------:R-:W-:Y:S11]  /*7350*/  @P0 BRA `(.L_x_107) ;  /* 0x0000000000040947 */ /* 0x000ff60003800000 */
[----:B------:R-:W-:Y:S04]  /*7360*/  DEPBAR.LE SB0, 0x1 ;  /* 0x000080400000791a */ /* 0x000fe80000000000 */
.L_x_107:
[----:B------:R-:W-:Y:S05]  /*7370*/  BSYNC.RECONVERGENT B0 ;  /* 0x0000000000007941 */ /* 0x000fea0003800200 */
.L_x_106:
[----:B------:R-:W-:Y:S01]  /*7380*/  BAR.SYNC.DEFER_BLOCKING 0x1, 0x80 ;  /* 0x0042000000007b1d */ /* 0x000fe20000010000 */
[----:B------:R-:W-:Y:S01]  /*7390*/  UISETP.NE.AND UP0, UPT, UR50, -0x2, UPT ;  /* 0xfffffffe3200788c */ /* 0x000fe2000bf05270 */
[----:B------:R-:W-:Y:S08]  /*73a0*/  IADD3 R45, PT, PT, R45, 0x1, RZ ;  /* 0x000000012d2d7810 */ /* 0x000ff00007ffe0ff */
[----:B------:R-:W-:Y:S05]  /*73b0*/  BRA.U !UP0, `(.L_x_108) ;  /* 0x0000000108287547 */ /* 0x000fea000b800000 */
[----:B------:R-:W-:Y:S01]  /*73c0*/  ISETP.NE.AND P0, PT, R104, RZ, PT ;  /* 0x000000ff6800720c */ /* 0x000fe20003f05270 */
[----:B------:R-:W-:Y:S01]  /*73d0*/  IMAD.U32 R2, RZ, RZ, UR49 ;  /* 0x00000031ff027e24 */ /* 0x000fe2000f8e00ff */
[----:B------:R-:W-:Y:S01]  /*73e0*/  UIADD3 UR49, UPT, UPT, UR49, 0x1, URZ ;  /* 0x0000000131317890 */ /* 0x000fe2000fffe0ff */
[----:B-1----:R-:W-:Y:S03]  /*73f0*/  IMAD.U32 R0, RZ, RZ, UR37 ;  /* 0x00000025ff007e24 */ /* 0x002fe6000f8e00ff */
[----:B------:R-:W-:Y:S04]  /*7400*/  UISETP.NE.AND UP0, UPT, UR49, 0x3, UPT ;  /* 0x000000033100788c */ /* 0x000fe8000bf05270 */
[----:B------:R-:W-:Y:S03]  /*7410*/  USEL UR49, UR49, URZ, UP0 ;  /* 0x000000ff31317287 */ /* 0x000fe60008000000 */
[----:B------:R-:W-:Y:S05]  /*7420*/  @P0 LEA R2, R2, UR48, 0x3 ;  /* 0x0000003002020c11 */ /* 0x000fea000f8e18ff */
[----:B------:R-:W-:Y:S05]  /*7430*/  @P0 VIADD R2, R2, 0x48 ;  /* 0x0000004802020836 */ /* 0x000fea0000000000 */
[----:B------:R-:W-:Y:S04]  /*7440*/  @P0 PRMT R0, R0, 0x654, R2 ;  /* 0x0000065400000816 */ /* 0x000fe80000000002 */
[----:B------:R2:W-:Y:S03]  /*7450*/  @P0 SYNCS.ARRIVE.TRANS64.RED.A1T0 RZ, [R0+URZ], RZ ;  /* 0x000000ff00ff09a7 */ /* 0x0005e600081004ff */
.L_x_108:
[----:B------:R-:W-:Y:S01]  /*7460*/  ISETP.NE.AND P2, PT, R101, RZ, PT ;  /* 0x000000ff6500720c */ /* 0x000fe20003f45270 */
[----:B------:R-:W-:Y:S01]  /*7470*/  UIADD3 UR50, UPT, UPT, UR50, 0x2, URZ ;  /* 0x0000000232327890 */ /* 0x000fe2000fffe0ff */
[----:B------:R-:W-:Y:S01]  /*7480*/  ISETP.NE.AND P0, PT, R103, 0x2, PT ;  /* 0x000000026700780c */ /* 0x000fe20003f05270 */
[----:B------:R-:W-:Y:S01]  /*7490*/  IMAD.IADD R14, R43, 0x1, R86 ;  /* 0x000000012b0e7824 */ /* 0x000fe200078e0256 */
[----:B------:R-:W-:Y:S01]  /*74a0*/  ISETP.NE.AND P1, PT, R45, 0x4, PT ;  /* 0x000000042d00780c */ /* 0x000fe20003f25270 */
[----:B------:R-:W-:Y:S01]  /*74b0*/  IMAD.IADD R15, R44, 0x1, R87 ;  /* 0x000000012c0f7824 */ /* 0x000fe200078e0257 */
[----:B------:R-:W-:Y:S02]  /*74c0*/  SEL R2, RZ, 0x1, P0 ;  /* 0x00000001ff027807 */ /* 0x000fe40000000000 */
[----:B-12---:R-:W-:Y:S02]  /*74d0*/  SEL R0, RZ, 0x1, P1 ;  /* 0x00000001ff007807 */ /* 0x006fe40000800000 */
[----:B------:R-:W-:Y:S02]  /*74e0*/  LOP3.LUT R96, R96, R2, RZ, 0x3c, !PT ;  /* 0x0000000260607212 */ /* 0x000fe400078e3cff */
[----:B------:R-:W-:Y:S02]  /*74f0*/  LOP3.LUT R97, R97, R0, RZ, 0x3c, !PT ;  /* 0x0000000061617212 */ /* 0x000fe400078e3cff */
[----:B------:R-:W-:Y:S02]  /*7500*/  @P2 R2UR UR36, R95 ;  /* 0x000000005f2422ca */ /* 0x000fe400000e0000 */
[----:B------:R-:W-:Y:S02]  /*7510*/  SEL R103, R103, RZ, P0 ;  /* 0x000000ff67677207 */ /* 0x000fe40000000000 */
[----:B------:R-:W-:Y:S01]  /*7520*/  SEL R45, R45, RZ, P1 ;  /* 0x000000ff2d2d7207 */ /* 0x000fe20000800000 */
[----:B------:R-:W-:Y:S10]  /*7530*/  @P2 BRA `(.L_x_109) ;  /* 0xffffffd800042947 */ /* 0x000ff4000383ffff */
[----:B------:R-:W-:-:S09]  /*7540*/  UISETP.NE.AND UP0, UPT, UR53, URZ, UPT ;  /* 0x000000ff3500728c */ /* 0x000fd2000bf05270 */
[----:B------:R-:W-:Y:S05]  /*7550*/  BRA.U !UP0, `(.L_x_110) ;  /* 0x0000000108487547 */ /* 0x000fea000b800000 */
[----:B------:R-:W1:Y:S02]  /*7560*/  LDCU.64 UR4, c[0x0][0x890] ;  /* 0x00011200ff0477ac */ /* 0x000e640008000a00 */
[----:B-1----:R-:W-:-:S04]  /*7570*/  UISETP.NE.U32.AND UP0, UPT, UR4, URZ, UPT ;  /* 0x000000ff0400728c */ /* 0x002fc8000bf05070 */
[----:B------:R-:W-:-:S09]  /*7580*/  UISETP.NE.AND.EX UP0, UPT, UR5, URZ, UPT, UP0 ;  /* 0x000000ff0500728c */ /* 0x000fd2000bf05300 */
[----:B------:R-:W-:Y:S05]  /*7590*/  BRA.U UP0, `(.L_x_111) ;  /* 0x00000001000c7547 */ /* 0x000fea000b800000 */
[----:B------:R-:W-:-:S13]  /*75a0*/  FSETP.NEU.AND P0, PT, R49, RZ, PT ;  /* 0x000000ff3100720b */ /* 0x000fda0003f0d000 */
[----:B------:R-:W-:Y:S05]  /*75b0*/  @!P0 EXIT ;  /* 0x000000000000894d */ /* 0x000fea0003800000 */
[----:B------:R-:W-:Y:S05]  /*75c0*/  BRA `(.L_x_110) ;  /* 0x00000000002c7947 */ /* 0x000fea0003800000 */
.L_x_111:
[----:B------:R-:W-:Y:S01]  /*75d0*/  ISETP.NE.AND P0, PT, R102, RZ, PT ;  /* 0x000000ff6600720c */ /* 0x000fe20003f05270 */
[----:B------:R-:W-:-:S12]  /*75e0*/  BSSY.RECONVERGENT B0, `(.L_x_110) ;  /* 0x0000009000007945 */ /* 0x000fd80003800200 */
[----:B------:R-:W-:Y:S05]  /*75f0*/  @P0 BRA `(.L_x_112) ;  /* 0x0000000000140947 */ /* 0x000fea0003800000 */
[----:B------:R-:W1:Y:S02]  /*7600*/  LDCU.64 UR4, c[0x0][0x888] ;  /* 0x00011100ff0477ac */ /* 0x000e640008000a00 */
[----:B-1----:R-:W-:-:S04]  /*7610*/  ISETP.NE.U32.AND P0, PT, RZ, UR4, PT ;  /* 0x00000004ff007c0c */ /* 0x002fc8000bf05070 */
[----:B------:R-:W-:-:S13]  /*7620*/  ISETP.NE.AND.EX P0, PT, RZ, UR5, PT, P0 ;  /* 0x00000005ff007c0c */ /* 0x000fda000bf05300 */
[----:B------:R-:W-:Y:S05]  /*7630*/  @!P0 EXIT ;  /* 0x000000000000894d */ /* 0x000fea0003800000 */
[----:B------:R-:W-:Y:S05]  /*7640*/  BRA `(.L_x_113) ;  /* 0x0000000000087947 */ /* 0x000fea0003800000 */
.L_x_112:
[----:B------:R-:W-:-:S13]  /*7650*/  FSETP.NEU.AND P0, PT, R49, RZ, PT ;  /* 0x000000ff3100720b */ /* 0x000fda0003f0d000 */
[----:B------:R-:W-:Y:S05]  /*7660*/  @!P0 EXIT ;  /* 0x000000000000894d */ /* 0x000fea0003800000 */
.L_x_113:
[----:B------:R-:W-:Y:S05]  /*7670*/  BSYNC.RECONVERGENT B0 ;  /* 0x0000000000007941 */ /* 0x000fea0003800200 */
.L_x_110:
[----:B------:R-:W-:Y:S01]  /*7680*/  ULEA UR4, UR49, UR48, 0x3 ;  /* 0x0000003031047291 */ /* 0x000fe2000f8e18ff */
[----:B------:R-:W-:-:S04]  /*7690*/  DEPBAR.LE SB0, 0x0 ;  /* 0x000080000000791a */ /* 0x000fc80000000000 */
[----:B------:R-:W-:-:S04]  /*76a0*/  UIADD3 UR4, UPT, UPT, UR4, 0x48, URZ ;  /* 0x0000004804047890 */ /* 0x000fc8000fffe0ff */
[----:B------:R-:W-:-:S09]  /*76b0*/  UPRMT UR4, UR37, 0x654, UR4 ;  /* 0x0000065425047896 */ /* 0x000fd20008000004 */
[----:B------:R-:W-:Y:S01]  /*76c0*/  SYNCS.ARRIVE.TRANS64.RED.A1T0 RZ, [UR4], RZ ;  /* 0x000000ffffff79a7 */ /* 0x000fe20008100404 */
[----:B------:R-:W-:Y:S05]  /*76d0*/  EXIT ;  /* 0x000000000000794d */ /* 0x000fea0003800000 */
.L_x_19:
[----:B--2---:R2:W1:Y:S02]  /*76e0*/  SYNCS.PHASECHK.TRANS64.TRYWAIT P0, [R2+URZ+0xe0], R3 ;  /* 0x0000e003020075a7 */ /* 0x00446400080011ff */
[----:B-1----:R-:W-:Y:S05]  /*76f0*/  @!P0 NANOSLEEP.SYNCS 0x989680 ;  /* 0x009896800000895d */ /* 0x002fea0003900000 */
[----:B------:R-:W1:Y:S02]  /*7700*/  @!P0 SYNCS.PHASECHK.TRANS64 P0, [R2+URZ+0xe0], R3 ;  /* 0x0000e003020085a7 */ /* 0x000e6400080010ff */
[----:B-1----:R-:W-:Y:S05]  /*7710*/  @!P0 BRA `(.L_x_19) ;  /* 0xfffffffc00f08947 */ /* 0x002fea000383ffff */
[----:B------:R-:W-:Y:S05]  /*7720*/  BRA `(.L_x_114) ;  /* 0xffffff9c009c7947 */ /* 0x000fea000383ffff */
.L_x_22:
[----:B-1----:R-:W-:-:S07]  /*7730*/  MOV R2, UR33 ;  /* 0x0000002100027c02 */ /* 0x002fce0008000f00 */
.L_x_115:
[----:B-1----:R1:W2:Y:S02]  /*7740*/  SYNCS.PHASECHK.TRANS64.TRYWAIT P0, [R2+URZ+0x18], R4 ;  /* 0x00001804020075a7 */ /* 0x0022a400080011ff */
[----:B--2---:R-:W-:Y:S05]  /*7750*/  @!P0 NANOSLEEP.SYNCS 0x989680 ;  /* 0x009896800000895d */ /* 0x004fea0003900000 */
[----:B------:R-:W2:Y:S02]  /*7760*/  @!P0 SYNCS.PHASECHK.TRANS64 P0, [R2+URZ+0x18], R4 ;  /* 0x00001804020085a7 */ /* 0x000ea400080010ff */
[----:B--2---:R-:W-:Y:S05]  /*7770*/  @!P0 BRA `(.L_x_115) ;  /* 0xfffffffc00f08947 */ /* 0x004fea000383ffff */
[----:B------:R-:W-:Y:S05]  /*7780*/  BRA `(.L_x_21) ;  /* 0xffffff9c00ec7947 */ /* 0x000fea000383ffff */
.L_x_28:
[----:B-1----:R-:W-:-:S07]  /*7790*/  MOV R2, UR33 ;  /* 0x0000002100027c02 */ /* 0x002fce0008000f00 */
.L_x_116:
[----:B-1----:R1:W2:Y:S02]  /*77a0*/  SYNCS.PHASECHK.TRANS64.TRYWAIT P0, [R2+URZ+0x18], R4 ;  /* 0x00001804020075a7 */ /* 0x0022a400080011ff */
[----:B--2---:R-:W-:Y:S05]  /*77b0*/  @!P0 NANOSLEEP.SYNCS 0x989680 ;  /* 0x009896800000895d */ /* 0x004fea0003900000 */
[----:B------:R-:W2:Y:S02]  /*77c0*/  @!P0 SYNCS.PHASECHK.TRANS64 P0, [R2+URZ+0x18], R4 ;  /* 0x00001804020085a7 */ /* 0x000ea400080010ff */
[----:B--2---:R-:W-:Y:S05]  /*77d0*/  @!P0 BRA `(.L_x_116) ;  /* 0xfffffffc00f08947 */ /* 0x004fea000383ffff */
[----:B------:R-:W-:Y:S05]  /*77e0*/  BRA `(.L_x_27) ;  /* 0xffffffa000c47947 */ /* 0x000fea000383ffff */
.L_x_32:
[----:B-1----:R1:W2:Y:S02]  /*77f0*/  SYNCS.PHASECHK.TRANS64.TRYWAIT P0, [R2+URZ+0x70], R3 ;  /* 0x00007003020075a7 */ /* 0x0022a400080011ff */
[----:B--2---:R-:W-:Y:S05]  /*7800*/  @!P0 NANOSLEEP.SYNCS 0x989680 ;  /* 0x009896800000895d */ /* 0x004fea0003900000 */
[----:B------:R-:W2:Y:S02]  /*7810*/  @!P0 SYNCS.PHASECHK.TRANS64 P0, [R2+URZ+0x70], R3 ;  /* 0x00007003020085a7 */ /* 0x000ea400080010ff */
[----:B--2---:R-:W-:Y:S05]  /*7820*/  @!P0 BRA `(.L_x_32) ;  /* 0xfffffffc00f08947 */ /* 0x004fea000383ffff */
[----:B------:R-:W-:Y:S05]  /*7830*/  BRA `(.L_x_117) ;  /* 0xffffffa4007c7947 */ /* 0x000fea000383ffff */
.L_x_36:
[----:B----4-:R-:W-:-:S07]  /*7840*/  MOV R0, UR5 ;  /* 0x0000000500007c02 */ /* 0x010fce0008000f00 */
.L_x_118:
[----:B-1----:R1:W2:Y:S02]  /*7850*/  SYNCS.PHASECHK.TRANS64.TRYWAIT P0, [R0+URZ], R2 ;  /* 0x00000002000075a7 */ /* 0x0022a400080011ff */
[----:B--2---:R-:W-:Y:S05]  /*7860*/  @!P0 NANOSLEEP.SYNCS 0x989680 ;  /* 0x009896800000895d */ /* 0x004fea0003900000 */
[----:B------:R-:W2:Y:S02]  /*7870*/  @!P0 SYNCS.PHASECHK.TRANS64 P0, [R0+URZ], R2 ;  /* 0x00000002000085a7 */ /* 0x000ea400080010ff */
[----:B--2---:R-:W-:Y:S05]  /*7880*/  @!P0 BRA `(.L_x_118) ;  /* 0xfffffffc00f08947 */ /* 0x004fea000383ffff */
[----:B------:R-:W-:Y:S05]  /*7890*/  BRA `(.L_x_119) ;  /* 0xffffffa800ec7947 */ /* 0x000fea000383ffff */
.L_x_37:
[----:B----4-:R-:W-:-:S07]  /*78a0*/  MOV R0, UR5 ;  /* 0x0000000500007c02 */ /* 0x010fce0008000f00 */
.L_x_120:
[----:B-1----:R1:W2:Y:S02]  /*78b0*/  SYNCS.PHASECHK.TRANS64.TRYWAIT P0, [R0+URZ], R2 ;  /* 0x00000002000075a7 */ /* 0x0022a400080011ff */
[----:B--2---:R-:W-:Y:S05]  /*78c0*/  @!P0 NANOSLEEP.SYNCS 0x989680 ;  /* 0x009896800000895d */ /* 0x004fea0003900000 */
[----:B------:R-:W2:Y:S02]  /*78d0*/  @!P0 SYNCS.PHASECHK.TRANS64 P0, [R0+URZ], R2 ;  /* 0x00000002000085a7 */ /* 0x000ea400080010ff */
[----:B--2---:R-:W-:Y:S05]  /*78e0*/  @!P0 BRA `(.L_x_120) ;  /* 0xfffffffc00f08947 */ /* 0x004fea000383ffff */
[----:B------:R-:W-:Y:S05]  /*78f0*/  BRA `(.L_x_121) ;  /* 0xffffffa800f87947 */ /* 0x000fea000383ffff */
.L_x_40:
[----:B-1----:R1:W2:Y:S02]  /*7900*/  SYNCS.PHASECHK.TRANS64.TRYWAIT P0, [R0+URZ+0xd0], R4 ;  /* 0x0000d004000075a7 */ /* 0x0022a400080011ff */
[----:B--2---:R-:W-:Y:S05]  /*7910*/  @!P0 NANOSLEEP.SYNCS 0x989680 ;  /* 0x009896800000895d */ /* 0x004fea0003900000 */
[----:B------:R-:W2:Y:S02]  /*7920*/  @!P0 SYNCS.PHASECHK.TRANS64 P0, [R0+URZ+0xd0], R4 ;  /* 0x0000d004000085a7 */ /* 0x000ea400080010ff */
[----:B--2---:R-:W-:Y:S05]  /*7930*/  @!P0 BRA `(.L_x_40) ;  /* 0xfffffffc00f08947 */ /* 0x004fea000383ffff */
[----:B------:R-:W-:Y:S05]  /*7940*/  BRA `(.L_x_122) ;  /* 0xffffffac00547947 */ /* 0x000fea000383ffff */
.L_x_41:
[----:B------:R-:W-:-:S07]  /*7950*/  MOV R0, UR5 ;  /* 0x0000000500007c02 */ /* 0x000fce0008000f00 */
.L_x_123:
[----:B-1----:R1:W2:Y:S02]  /*7960*/  SYNCS.PHASECHK.TRANS64.TRYWAIT P0, [R0+URZ+0x80], R5 ;  /* 0x00008005000075a7 */ /* 0x0022a400080011ff */
[----:B--2---:R-:W-:Y:S05]  /*7970*/  @!P0 NANOSLEEP.SYNCS 0x989680 ;  /* 0x009896800000895d */ /* 0x004fea0003900000 */
[----:B------:R-:W2:Y:S02]  /*7980*/  @!P0 SYNCS.PHASECHK.TRANS64 P0, [R0+URZ+0x80], R5 ;  /* 0x00008005000085a7 */ /* 0x000ea400080010ff */
[----:B--2---:R-:W-:Y:S05]  /*7990*/  @!P0 BRA `(.L_x_123) ;  /* 0xfffffffc00f08947 */ /* 0x004fea000383ffff */
[----:B------:R-:W-:Y:S05]  /*79a0*/  BRA `(.L_x_124) ;  /* 0xffffffac00647947 */ /* 0x000fea000383ffff */
.L_x_42:
[----:B-1----:R1:W2:Y:S02]  /*79b0*/  SYNCS.PHASECHK.TRANS64.TRYWAIT P1, [R0+URZ+0x70], R4 ;  /* 0x00007004000075a7 */ /* 0x0022a400080211ff */
[----:B--2---:R-:W-:Y:S05]  /*79c0*/  @!P1 NANOSLEEP.SYNCS 0x989680 ;  /* 0x009896800000995d */ /* 0x004fea0003900000 */
[----:B------:R-:W2:Y:S02]  /*79d0*/  @!P1 SYNCS.PHASECHK.TRANS64 P1, [R0+URZ+0x70], R4 ;  /* 0x00007004000095a7 */ /* 0x000ea400080210ff */
[----:B--2---:R-:W-:Y:S05]  /*79e0*/  @!P1 BRA `(.L_x_42) ;  /* 0xfffffffc00f09947 */ /* 0x004fea000383ffff */
[----:B------:R-:W-:Y:S05]  /*79f0*/  BRA `(.L_x_125) ;  /* 0xffffffac00947947 */ /* 0x000fea000383ffff */
.L_x_45:
[----:B------:R-:W-:-:S07]  /*7a00*/  MOV R0, UR5 ;  /* 0x0000000500007c02 */ /* 0x000fce0008000f00 */
.L_x_126:
[----:B-1----:R1:W2:Y:S02]  /*7a10*/  SYNCS.PHASECHK.TRANS64.TRYWAIT P0, [R0+URZ+0x80], R2 ;  /* 0x00008002000075a7 */ /* 0x0022a400080011ff */
[----:B--2---:R-:W-:Y:S05]  /*7a20*/  @!P0 NANOSLEEP.SYNCS 0x989680 ;  /* 0x009896800000895d */ /* 0x004fea0003900000 */
[----:B------:R-:W2:Y:S02]  /*7a30*/  @!P0 SYNCS.PHASECHK.TRANS64 P0, [R0+URZ+0x80], R2 ;  /* 0x00008002000085a7 */ /* 0x000ea400080010ff */
[----:B--2---:R-:W-:Y:S05]  /*7a40*/  @!P0 BRA `(.L_x_126) ;  /* 0xfffffffc00f08947 */ /* 0x004fea000383ffff */
[----:B------:R-:W-:Y:S05]  /*7a50*/  BRA `(.L_x_44) ;  /* 0xffffffac00e87947 */ /* 0x000fea000383ffff */
.L_x_52:
[----:B-1----:R1:W2:Y:S02]  /*7a60*/  SYNCS.PHASECHK.TRANS64.TRYWAIT P1, [R0+URZ+0x70], R2 ;  /* 0x00007002000075a7 */ /* 0x0022a400080211ff */
[----:B--2---:R-:W-:Y:S05]  /*7a70*/  @!P1 NANOSLEEP.SYNCS 0x989680 ;  /* 0x009896800000995d */ /* 0x004fea0003900000 */
[----:B------:R-:W2:Y:S02]  /*7a80*/  @!P1 SYNCS.PHASECHK.TRANS64 P1, [R0+URZ+0x70], R2 ;  /* 0x00007002000095a7 */ /* 0x000ea400080210ff */
[----:B--2---:R-:W-:Y:S05]  /*7a90*/  @!P1 BRA `(.L_x_52) ;  /* 0xfffffffc00f09947 */ /* 0x004fea000383ffff */
[----:B------:R-:W-:Y:S05]  /*7aa0*/  BRA `(.L_x_127) ;  /* 0xffffffb400787947 */ /* 0x000fea000383ffff */
.L_x_53:
[----:B------:R-:W-:-:S07]  /*7ab0*/  MOV R2, UR6 ;  /* 0x0000000600027c02 */ /* 0x000fce0008000f00 */
.L_x_128:
[----:B-1----:R1:W2:Y:S02]  /*7ac0*/  SYNCS.PHASECHK.TRANS64.TRYWAIT P0, [R2+URZ+0xb0], R0 ;  /* 0x0000b000020075a7 */ /* 0x0022a400080011ff */
[----:B--2---:R-:W-:Y:S05]  /*7ad0*/  @!P0 NANOSLEEP.SYNCS 0x989680 ;  /* 0x009896800000895d */ /* 0x004fea0003900000 */
[----:B------:R-:W2:Y:S02]  /*7ae0*/  @!P0 SYNCS.PHASECHK.TRANS64 P0, [R2+URZ+0xb0], R0 ;  /* 0x0000b000020085a7 */ /* 0x000ea400080010ff */
[----:B--2---:R-:W-:Y:S05]  /*7af0*/  @!P0 BRA `(.L_x_128) ;  /* 0xfffffffc00f08947 */ /* 0x004fea000383ffff */
[----:B------:R-:W-:Y:S05]  /*7b00*/  BRA `(.L_x_129) ;  /* 0xffffffb400b07947 */ /* 0x000fea000383ffff */
.L_x_56:
[----:B------:R-:W-:Y:S07]  /*7b10*/  MOV R0, UR11 ;  /* 0x0000000b00007c02 */ /* 0x000fee0008000f00 */
.L_x_130:
[----:B-1----:R1:W2:Y:S02]  /*7b20*/  SYNCS.PHASECHK.TRANS64.TRYWAIT P0, [R0+URZ], R2 ;  /* 0x00000002000075a7 */ /* 0x0022a400080011ff */
[----:B--2---:R-:W-:Y:S05]  /*7b30*/  @!P0 NANOSLEEP.SYNCS 0x989680 ;  /* 0x009896800000895d */ /* 0x004fea0003900000 */
[----:B------:R-:W2:Y:S02]  /*7b40*/  @!P0 SYNCS.PHASECHK.TRANS64 P0, [R0+URZ], R2 ;  /* 0x00000002000085a7 */ /* 0x000ea400080010ff */
[----:B--2---:R-:W-:Y:S05]  /*7b50*/  @!P0 BRA `(.L_x_130) ;  /* 0xfffffffc00f08947 */ /* 0x004fea000383ffff */
[----:B------:R-:W-:Y:S05]  /*7b60*/  BRA `(.L_x_55) ;  /* 0xffffffb400cc7947 */ /* 0x000fea000383ffff */
.L_x_59:
[----:B------:R-:W-:-:S07]  /*7b70*/  MOV R0, UR6 ;  /* 0x0000000600007c02 */ /* 0x000fce0008000f00 */
.L_x_131:
[----:B--2---:R2:W4:Y:S02]  /*7b80*/  SYNCS.PHASECHK.TRANS64.TRYWAIT P0, [R0+URZ], R2 ;  /* 0x00000002000075a7 */ /* 0x00452400080011ff */
[----:B----4-:R-:W-:Y:S05]  /*7b90*/  @!P0 NANOSLEEP.SYNCS 0x989680 ;  /* 0x009896800000895d */ /* 0x010fea0003900000 */
[----:B------:R-:W4:Y:S02]  /*7ba0*/  @!P0 SYNCS.PHASECHK.TRANS64 P0, [R0+URZ], R2 ;  /* 0x00000002000085a7 */ /* 0x000f2400080010ff */
[----:B----4-:R-:W-:Y:S05]  /*7bb0*/  @!P0 BRA `(.L_x_131) ;  /* 0xfffffffc00f08947 */ /* 0x010fea000383ffff */
[----:B------:R-:W-:Y:S05]  /*7bc0*/  BRA `(.L_x_132) ;  /* 0xffffffb800f87947 */ /* 0x000fea000383ffff */
.L_x_60:
[----:B------:R-:W-:-:S07]  /*7bd0*/  MOV R0, UR6 ;  /* 0x0000000600007c02 */ /* 0x000fce0008000f00 */
.L_x_133:
[----:B-1----:R1:W2:Y:S02]  /*7be0*/  SYNCS.PHASECHK.TRANS64.TRYWAIT P0, [R0+URZ], R3 ;  /* 0x00000003000075a7 */ /* 0x0022a400080011ff */
[----:B--2---:R-:W-:Y:S05]  /*7bf0*/  @!P0 NANOSLEEP.SYNCS 0x989680 ;  /* 0x009896800000895d */ /* 0x004fea0003900000 */
[----:B------:R-:W2:Y:S02]  /*7c00*/  @!P0 SYNCS.PHASECHK.TRANS64 P0, [R0+URZ], R3 ;  /* 0x00000003000085a7 */ /* 0x000ea400080010ff */
[----:B--2---:R-:W-:Y:S05]  /*7c10*/  @!P0 BRA `(.L_x_133) ;  /* 0xfffffffc00f08947 */ /* 0x004fea000383ffff */
[----:B------:R-:W-:Y:S05]  /*7c20*/  BRA `(.L_x_134) ;  /* 0xffffffbc00047947 */ /* 0x000fea000383ffff */
.L_x_61:
[----:B------:R-:W-:-:S07]  /*7c30*/  MOV R0, UR6 ;  /* 0x0000000600007c02 */ /* 0x000fce0008000f00 */
.L_x_135:
[----:B-1----:R1:W2:Y:S02]  /*7c40*/  SYNCS.PHASECHK.TRANS64.TRYWAIT P0, [R0+URZ], R3 ;  /* 0x00000003000075a7 */ /* 0x0022a400080011ff */
[----:B--2---:R-:W-:Y:S05]  /*7c50*/  @!P0 NANOSLEEP.SYNCS 0x989680 ;  /* 0x009896800000895d */ /* 0x004fea0003900000 */
[----:B------:R-:W2:Y:S02]  /*7c60*/  @!P0 SYNCS.PHASECHK.TRANS64 P0, [R0+URZ], R3 ;  /* 0x00000003000085a7 */ /* 0x000ea400080010ff */
[----:B--2---:R-:W-:Y:S05]  /*7c70*/  @!P0 BRA `(.L_x_135) ;  /* 0xfffffffc00f08947 */ /* 0x004fea000383ffff */
[----:B------:R-:W-:Y:S05]  /*7c80*/  BRA `(.L_x_136) ;  /* 0xffffffbc00107947 */ /* 0x000fea000383ffff */
.L_x_62:
[----:B-1----:R-:W-:-:S07]  /*7c90*/  MOV R0, UR7 ;  /* 0x0000000700007c02 */ /* 0x002fce0008000f00 */
.L_x_137:
[----:B-1----:R1:W2:Y:S02]  /*7ca0*/  SYNCS.PHASECHK.TRANS64.TRYWAIT P0, [R0+URZ], R2 ;  /* 0x00000002000075a7 */ /* 0x0022a400080011ff */
[----:B--2---:R-:W-:Y:S05]  /*7cb0*/  @!P0 NANOSLEEP.SYNCS 0x989680 ;  /* 0x009896800000895d */ /* 0x004fea0003900000 */
[----:B------:R-:W2:Y:S02]  /*7cc0*/  @!P0 SYNCS.PHASECHK.TRANS64 P0, [R0+URZ], R2 ;  /* 0x00000002000085a7 */ /* 0x000ea400080010ff */
[----:B--2---:R-:W-:Y:S05]  /*7cd0*/  @!P0 BRA `(.L_x_137) ;  /* 0xfffffffc00f08947 */ /* 0x004fea000383ffff */
[----:B------:R-:W-:Y:S05]  /*7ce0*/  BRA `(.L_x_138) ;  /* 0xffffffbc001c7947 */ /* 0x000fea000383ffff */
.L_x_67:
[----:B--2---:R2:W3:Y:S02]  /*7cf0*/  SYNCS.PHASECHK.TRANS64.TRYWAIT P0, [R0+URZ+0x70], R2 ;  /* 0x00007002000075a7 */ /* 0x0044e400080011ff */
[----:B---3--:R-:W-:Y:S05]  /*7d00*/  @!P0 NANOSLEEP.SYNCS 0x989680 ;  /* 0x009896800000895d */ /* 0x008fea0003900000 */
[----:B------:R-:W3:Y:S02]  /*7d10*/  @!P0 SYNCS.PHASECHK.TRANS64 P0, [R0+URZ+0x70], R2 ;  /* 0x00007002000085a7 */ /* 0x000ee400080010ff */
[----:B---3--:R-:W-:Y:S05]  /*7d20*/  @!P0 BRA `(.L_x_67) ;  /* 0xfffffffc00f08947 */ /* 0x008fea000383ffff */
[----:B------:R-:W-:Y:S05]  /*7d30*/  BRA `(.L_x_139) ;  /* 0xffffffc000187947 */ /* 0x000fea000383ffff */
.L_x_70:
[----:B------:R-:W-:Y:S07]  /*7d40*/  MOV R0, UR7 ;  /* 0x0000000700007c02 */ /* 0x000fee0008000f00 */
.L_x_140:
[----:B--2---:R2:W3:Y:S02]  /*7d50*/  SYNCS.PHASECHK.TRANS64.TRYWAIT P0, [R0+URZ+0x68], R2 ;  /* 0x00006802000075a7 */ /* 0x0044e400080011ff */
[----:B---3--:R-:W-:Y:S05]  /*7d60*/  @!P0 NANOSLEEP.SYNCS 0x989680 ;  /* 0x009896800000895d */ /* 0x008fea0003900000 */
[----:B------:R-:W3:Y:S02]  /*7d70*/  @!P0 SYNCS.PHASECHK.TRANS64 P0, [R0+URZ+0x68], R2 ;  /* 0x00006802000085a7 */ /* 0x000ee400080010ff */
[----:B---3--:R-:W-:Y:S05]  /*7d80*/  @!P0 BRA `(.L_x_140) ;  /* 0xfffffffc00f08947 */ /* 0x008fea000383ffff */
[----:B------:R-:W-:Y:S05]  /*7d90*/  BRA `(.L_x_69) ;  /* 0xffffffc000f87947 */ /* 0x000fea000383ffff */
.L_x_73:
[----:B------:R-:W-:Y:S07]  /*7da0*/  MOV R0, UR15 ;  /* 0x0000000f00007c02 */ /* 0x000fee0008000f00 */
.L_x_141:
[----:B-1----:R1:W2:Y:S02]  /*7db0*/  SYNCS.PHASECHK.TRANS64.TRYWAIT P0, [R0+URZ+0x48], R9 ;  /* 0x00004809000075a7 */ /* 0x0022a400080011ff */
[----:B--2---:R-:W-:Y:S05]  /*7dc0*/  @!P0 NANOSLEEP.SYNCS 0x989680 ;  /* 0x009896800000895d */ /* 0x004fea0003900000 */
[----:B------:R-:W2:Y:S02]  /*7dd0*/  @!P0 SYNCS.PHASECHK.TRANS64 P0, [R0+URZ+0x48], R9 ;  /* 0x00004809000085a7 */ /* 0x000ea400080010ff */
[----:B--2---:R-:W-:Y:S05]  /*7de0*/  @!P0 BRA `(.L_x_141) ;  /* 0xfffffffc00f08947 */ /* 0x004fea000383ffff */
[----:B------:R-:W-:Y:S05]  /*7df0*/  BRA `(.L_x_142) ;  /* 0xffffffc400707947 */ /* 0x000fea000383ffff */
.L_x_74:
[----:B------:R-:W-:Y:S07]  /*7e00*/  MOV R0, UR13 ;  /* 0x0000000d00007c02 */ /* 0x000fee0008000f00 */
.L_x_143:
[----:B-1----:R1:W2:Y:S02]  /*7e10*/  SYNCS.PHASECHK.TRANS64.TRYWAIT P0, [R0+URZ+0x48], R14 ;  /* 0x0000480e000075a7 */ /* 0x0022a400080011ff */
[----:B--2---:R-:W-:Y:S05]  /*7e20*/  @!P0 NANOSLEEP.SYNCS 0x989680 ;  /* 0x009896800000895d */ /* 0x004fea0003900000 */
[----:B------:R-:W2:Y:S02]  /*7e30*/  @!P0 SYNCS.PHASECHK.TRANS64 P0, [R0+URZ+0x48], R14 ;  /* 0x0000480e000085a7 */ /* 0x000ea400080010ff */
[----:B--2---:R-:W-:Y:S05]  /*7e40*/  @!P0 BRA `(.L_x_143) ;  /* 0xfffffffc00f08947 */ /* 0x004fea000383ffff */
[----:B------:R-:W-:Y:S05]  /*7e50*/  BRA `(.L_x_144) ;  /* 0xffffffc800107947 */ /* 0x000fea000383ffff */
.L_x_76:
[----:B------:R-:W-:-:S07]  /*7e60*/  MOV R0, UR4 ;  /* 0x0000000400007c02 */ /* 0x000fce0008000f00 */
.L_x_145:
[----:B-1----:R1:W3:Y:S02]  /*7e70*/  SYNCS.PHASECHK.TRANS64.TRYWAIT P0, [R0+URZ], R2 ;  /* 0x00000002000075a7 */ /* 0x0022e400080011ff */
[----:B---3--:R-:W-:Y:S05]  /*7e80*/  @!P0 NANOSLEEP.SYNCS 0x989680 ;  /* 0x009896800000895d */ /* 0x008fea0003900000 */
[----:B------:R-:W3:Y:S02]  /*7e90*/  @!P0 SYNCS.PHASECHK.TRANS64 P0, [R0+URZ], R2 ;  /* 0x00000002000085a7 */ /* 0x000ee400080010ff */
[----:B---3--:R-:W-:Y:S05]  /*7ea0*/  @!P0 BRA `(.L_x_145) ;  /* 0xfffffffc00f08947 */ /* 0x008fea000383ffff */
[----:B------:R-:W-:Y:S05]  /*7eb0*/  BRA `(.L_x_146) ;  /* 0xffffffc8009c7947 */ /* 0x000fea000383ffff */
.L_x_77:
[----:B------:R-:W-:-:S07]  /*7ec0*/  MOV R0, UR4 ;  /* 0x0000000400007c02 */ /* 0x000fce0008000f00 */
.L_x_147:
[----:B-1----:R1:W3:Y:S02]  /*7ed0*/  SYNCS.PHASECHK.TRANS64.TRYWAIT P0, [R0+URZ], R2 ;  /* 0x00000002000075a7 */ /* 0x0022e400080011ff */
[----:B---3--:R-:W-:Y:S05]  /*7ee0*/  @!P0 NANOSLEEP.SYNCS 0x989680 ;  /* 0x009896800000895d */ /* 0x008fea0003900000 */
[----:B------:R-:W3:Y:S02]  /*7ef0*/  @!P0 SYNCS.PHASECHK.TRANS64 P0, [R0+URZ], R2 ;  /* 0x00000002000085a7 */ /* 0x000ee400080010ff */
[----:B---3--:R-:W-:Y:S05]  /*7f00*/  @!P0 BRA `(.L_x_147) ;  /* 0xfffffffc00f08947 */ /* 0x008fea000383ffff */
[----:B------:R-:W-:Y:S05]  /*7f10*/  BRA `(.L_x_148) ;  /* 0xffffffc800a87947 */ /* 0x000fea000383ffff */
.L_x_79:
[----:B--2---:R2:W4:Y:S02]  /*7f20*/  SYNCS.PHASECHK.TRANS64.TRYWAIT P0, [R0+URZ+0x70], R2 ;  /* 0x00007002000075a7 */ /* 0x00452400080011ff */
[----:B----4-:R-:W-:Y:S05]  /*7f30*/  @!P0 NANOSLEEP.SYNCS 0x989680 ;  /* 0x009896800000895d */ /* 0x010fea0003900000 */
[----:B------:R-:W4:Y:S02]  /*7f40*/  @!P0 SYNCS.PHASECHK.TRANS64 P0, [R0+URZ+0x70], R2 ;  /* 0x00007002000085a7 */ /* 0x000f2400080010ff */
[----:B----4-:R-:W-:Y:S05]  /*7f50*/  @!P0 BRA `(.L_x_79) ;  /* 0xfffffffc00f08947 */ /* 0x010fea000383ffff */
[----:B------:R-:W-:Y:S05]  /*7f60*/  BRA `(.L_x_149) ;  /* 0xffffffcc008c7947 */ /* 0x000fea000383ffff */
.L_x_89:
[----:B-1----:R1:W3:Y:S02]  /*7f70*/  SYNCS.PHASECHK.TRANS64.TRYWAIT P1, [R0+URZ+0x30], R3 ;  /* 0x00003003000075a7 */ /* 0x0022e400080211ff */
[----:B---3--:R-:W-:Y:S05]  /*7f80*/  @!P1 NANOSLEEP.SYNCS 0x989680 ;  /* 0x009896800000995d */ /* 0x008fea0003900000 */
[----:B------:R-:W3:Y:S02]  /*7f90*/  @!P1 SYNCS.PHASECHK.TRANS64 P1, [R0+URZ+0x30], R3 ;  /* 0x00003003000095a7 */ /* 0x000ee400080210ff */
[----:B---3--:R-:W-:Y:S05]  /*7fa0*/  @!P1 BRA `(.L_x_89) ;  /* 0xfffffffc00f09947 */ /* 0x008fea000383ffff */
[----:B------:R-:W-:Y:S05]  /*7fb0*/  BRA `(.L_x_88) ;  /* 0xffffffd800bc7947 */ /* 0x000fea000383ffff */
.L_x_91:
[----:B-1----:R1:W4:Y:S02]  /*7fc0*/  SYNCS.PHASECHK.TRANS64.TRYWAIT P0, [R73+URZ+0x90], R2 ;  /* 0x00009002490075a7 */ /* 0x00232400080011ff */
[----:B----4-:R-:W-:Y:S05]  /*7fd0*/  @!P0 NANOSLEEP.SYNCS 0x989680 ;  /* 0x009896800000895d */ /* 0x010fea0003900000 */
[----:B------:R-:W4:Y:S02]  /*7fe0*/  @!P0 SYNCS.PHASECHK.TRANS64 P0, [R73+URZ+0x90], R2 ;  /* 0x00009002490085a7 */ /* 0x000f2400080010ff */
[----:B----4-:R-:W-:Y:S05]  /*7ff0*/  @!P0 BRA `(.L_x_91) ;  /* 0xfffffffc00f08947 */ /* 0x010fea000383ffff */
[----:B------:R-:W-:Y:S05]  /*8000*/  BRA `(.L_x_90) ;  /* 0xffffffd800f47947 */ /* 0x000fea000383ffff */
.L_x_102:
[----:B--2---:R2:W4:Y:S02]  /*8010*/  SYNCS.PHASECHK.TRANS64.TRYWAIT P0, [R2+URZ+0x30], R107 ;  /* 0x0000306b020075a7 */ /* 0x00452400080011ff */
[----:B----4-:R-:W-:Y:S05]  /*8020*/  @!P0 NANOSLEEP.SYNCS 0x989680 ;  /* 0x009896800000895d */ /* 0x010fea0003900000 */
[----:B------:R-:W4:Y:S02]  /*8030*/  @!P0 SYNCS.PHASECHK.TRANS64 P0, [R2+URZ+0x30], R107 ;  /* 0x0000306b020085a7 */ /* 0x000f2400080010ff */
[----:B----4-:R-:W-:Y:S05]  /*8040*/  @!P0 BRA `(.L_x_102) ;  /* 0xfffffffc00f08947 */ /* 0x010fea000383ffff */
[----:B------:R-:W-:Y:S05]  /*8050*/  BRA `(.L_x_101) ;  /* 0xffffffe400dc7947 */ /* 0x000fea000383ffff */
        .weak           $__internal_0_$__cuda_sm10x_tcgen05_guardrail_trap_col_being_dealloced_not_returned_by_alloc
        .type           $__internal_0_$__cuda_sm10x_tcgen05_guardrail_trap_col_being_dealloced_not_returned_by_alloc,@function
        .size           $__internal_0_$__cuda_sm10x_tcgen05_guardrail_trap_col_being_dealloced_not_returned_by_alloc,($__internal_1_$__cuda_sm10x_tcgen05_guardrail_trap_phase_invalid_during_alloc - $__internal_0_$__cuda_sm10x_tcgen05_guardrail_trap_col_being_dealloced_not_returned_by_alloc)
$__internal_0_$__cuda_sm10x_tcgen05_guardrail_trap_col_being_dealloced_not_returned_by_alloc:
[----:B------:R-:W-:Y:S05]  /*8060*/  BPT.TRAP 0x1 ;  /* 0x000000040000795c */ /* 0x000fea0000300000 */
[----:B------:R-:W-:-:S04]  /*8070*/  HFMA2 R3, -RZ, RZ, 0, 0 ;  /* 0x00000000ff037431 */ /* 0x000fc800000001ff */
[----:B------:R-:W-:Y:S05]  /*8080*/  RET.REL.NODEC R2 `(_ZN7cutlass13device_kernelINS_4gemm6kernel13GemmUniversalIN4cute5tupleIJiiiiEEENS1_10collective13CollectiveMmaINS1_35MainloopSm100TmaUmmaWarpSpecializedILi3ELi2ELi4ENS5_IJNS4_1CILi1EEESB_SB_EEEEENS5_IJNSA_ILi128EEENSA_ILi64EEESE_EEENS_10bfloat16_tENS5_IJlSB_lEEESH_SI_NS4_8TiledMMAINS4_8MMA_AtomIJNS4_20SM100_MMA_F16BF16_SSISH_SH_fLi128ELi64ELNS4_4UMMA5MajorE0ELSN_0ELNSM_7ScaleInE0ELSO_0EEEEEENS4_6LayoutISC_NS5_IJNSA_ILi0EEESS_SS_EEEEENS5_IJNS4_10UnderscoreESV_SV_EEEEENS4_13SM90_TMA_LOADENS4_14ComposedLayoutINS4_7SwizzleILi3ELi4ELi3EEENS4_18smem_ptr_flag_bitsILi16EEENSR_INS5_IJNSA_ILi8EEESF_EEENS5_IJSF_SB_EEEEEEEvNS4_8identityESY_S18_vS19_EENS_8epilogue10collective18CollectiveEpilogueINS1B_23Sm100TmaWarpSpecializedILi3ELi2ELi32ELb1ELb0EEEJSG_NS5_IJNSR_ISE_SB_EENSR_INSA_ILi32EEESB_EEEEESH_SI_SH_SI_NS1B_6fusion15FusionCallbacksIS1F_NS1K_17LinearCombinationISH_fSH_fLNS_15FloatRoundStyleE2EEESG_S1J_JEEENS4_5SM1004TMEM4LOAD26SM100_TMEM_LOAD_32dp32b32xESY_NSZ_INS10_ILi2ELi4ELi3EEES13_NSR_INS5_IJS14_S1H_EEENS5_IJS1H_SB_EEEEEEENS4_39AutoVectorizingCopyWithAssumedAlignmentILi128EEENS4_14SM90_TMA_STOREES1Y_S20_S20_EEEvvEEEEvNT_6ParamsE) ;  /* 0xffffff7c02dc7950 */ /* 0x000fea0003c3ffff */
        .weak           $__internal_1_$__cuda_sm10x_tcgen05_guardrail_trap_phase_invalid_during_alloc
        .type           $__internal_1_$__cuda_sm10x_tcgen05_guardrail_trap_phase_invalid_during_alloc,@function
        .size           $__internal_1_$__cuda_sm10x_tcgen05_guardrail_trap_phase_invalid_during_alloc,($__internal_2_$__cuda_sm10x_tcgen05_guardrail_trap_unallocated_columns_being_dealloced - $__internal_1_$__cuda_sm10x_tcgen05_guardrail_trap_phase_invalid_during_alloc)
$__internal_1_$__cuda_sm10x_tcgen05_guardrail_trap_phase_invalid_during_alloc:
[----:B------:R-:W-:Y:S05]  /*8090*/  BPT.TRAP 0x1 ;  /* 0x000000040000795c */ /* 0x000fea0000300000 */
[----:B------:R-:W-:-:S04]  /*80a0*/  MOV R3, 0x0 ;  /* 0x0000000000037802 */ /* 0x000fc80000000f00 */
[----:B------:R-:W-:Y:S05]  /*80b0*/  RET.REL.NODEC R2 `(_ZN7cutlass13device_kernelINS_4gemm6kernel13GemmUniversalIN4cute5tupleIJiiiiEEENS1_10collective13CollectiveMmaINS1_35MainloopSm100TmaUmmaWarpSpecializedILi3ELi2ELi4ENS5_IJNS4_1CILi1EEESB_SB_EEEEENS5_IJNSA_ILi128EEENSA_ILi64EEESE_EEENS_10bfloat16_tENS5_IJlSB_lEEESH_SI_NS4_8TiledMMAINS4_8MMA_AtomIJNS4_20SM100_MMA_F16BF16_SSISH_SH_fLi128ELi64ELNS4_4UMMA5MajorE0ELSN_0ELNSM_7ScaleInE0ELSO_0EEEEEENS4_6LayoutISC_NS5_IJNSA_ILi0EEESS_SS_EEEEENS5_IJNS4_10UnderscoreESV_SV_EEEEENS4_13SM90_TMA_LOADENS4_14ComposedLayoutINS4_7SwizzleILi3ELi4ELi3EEENS4_18smem_ptr_flag_bitsILi16EEENSR_INS5_IJNSA_ILi8EEESF_EEENS5_IJSF_SB_EEEEEEEvNS4_8identityESY_S18_vS19_EENS_8epilogue10collective18CollectiveEpilogueINS1B_23Sm100TmaWarpSpecializedILi3ELi2ELi32ELb1ELb0EEEJSG_NS5_IJNSR_ISE_SB_EENSR_INSA_ILi32EEESB_EEEEESH_SI_SH_SI_NS1B_6fusion15FusionCallbacksIS1F_NS1K_17LinearCombinationISH_fSH_fLNS_15FloatRoundStyleE2EEESG_S1J_JEEENS4_5SM1004TMEM4LOAD26SM100_TMEM_LOAD_32dp32b32xESY_NSZ_INS10_ILi2ELi4ELi3EEES13_NSR_INS5_IJS14_S1H_EEENS5_IJS1H_SB_EEEEEEENS4_39AutoVectorizingCopyWithAssumedAlignmentILi128EEENS4_14SM90_TMA_STOREES1Y_S20_S20_EEEvvEEEEvNT_6ParamsE) ;  /* 0xffffff7c02d07950 */ /* 0x000fea0003c3ffff */
        .weak           $__internal_2_$__cuda_sm10x_tcgen05_guardrail_trap_unallocated_columns_being_dealloced
        .type           $__internal_2_$__cuda_sm10x_tcgen05_guardrail_trap_unallocated_columns_being_dealloced,@function
        .size           $__internal_2_$__cuda_sm10x_tcgen05_guardrail_trap_unallocated_columns_being_dealloced,(.L_x_151 - $__internal_2_$__cuda_sm10x_tcgen05_guardrail_trap_unallocated_columns_being_dealloced)
$__internal_2_$__cuda_sm10x_tcgen05_guardrail_trap_unallocated_columns_being_dealloced:
[----:B------:R-:W-:Y:S05]  /*80c0*/  BPT.TRAP 0x1 ;  /* 0x000000040000795c */ /* 0x000fea0000300000 */
[----:B------:R-:W-:-:S04]  /*80d0*/  HFMA2 R3, -RZ, RZ, 0, 0 ;  /* 0x00000000ff037431 */ /* 0x000fc800000001ff */
[----:B------:R-:W-:Y:S05]  /*80e0*/  RET.REL.NODEC R2 `(_ZN7cutlass13device_kernelINS_4gemm6kernel13GemmUniversalIN4cute5tupleIJiiiiEEENS1_10collective13CollectiveMmaINS1_35MainloopSm100TmaUmmaWarpSpecializedILi3ELi2ELi4ENS5_IJNS4_1CILi1EEESB_SB_EEEEENS5_IJNSA_ILi128EEENSA_ILi64EEESE_EEENS_10bfloat16_tENS5_IJlSB_lEEESH_SI_NS4_8TiledMMAINS4_8MMA_AtomIJNS4_20SM100_MMA_F16BF16_SSISH_SH_fLi128ELi64ELNS4_4UMMA5MajorE0ELSN_0ELNSM_7ScaleInE0ELSO_0EEEEEENS4_6LayoutISC_NS5_IJNSA_ILi0EEESS_SS_EEEEENS5_IJNS4_10UnderscoreESV_SV_EEEEENS4_13SM90_TMA_LOADENS4_14ComposedLayoutINS4_7SwizzleILi3ELi4ELi3EEENS4_18smem_ptr_flag_bitsILi16EEENSR_INS5_IJNSA_ILi8EEESF_EEENS5_IJSF_SB_EEEEEEEvNS4_8identityESY_S18_vS19_EENS_8epilogue10collective18CollectiveEpilogueINS1B_23Sm100TmaWarpSpecializedILi3ELi2ELi32ELb1ELb0EEEJSG_NS5_IJNSR_ISE_SB_EENSR_INSA_ILi32EEESB_EEEEESH_SI_SH_SI_NS1B_6fusion15FusionCallbacksIS1F_NS1K_17LinearCombinationISH_fSH_fLNS_15FloatRoundStyleE2EEESG_S1J_JEEENS4_5SM1004TMEM4LOAD26SM100_TMEM_LOAD_32dp32b32xESY_NSZ_INS10_ILi2ELi4ELi3EEES13_NSR_INS5_IJS14_S1H_EEENS5_IJS1H_SB_EEEEEEENS4_39AutoVectorizingCopyWithAssumedAlignmentILi128EEENS4_14SM90_TMA_STOREES1Y_S20_S20_EEEvvEEEEvNT_6ParamsE) ;  /* 0xffffff7c02c47950 */ /* 0x000fea0003c3ffff */
.L_x_150:
[----:B------:R-:W-:-:S00]  /*80f0*/  BRA `(.L_x_150) ;  /* 0xfffffffc00fc7947 */ /* 0x000fc0000383ffff */
[----:B------:R-:W-:-:S00]  /*8100*/  NOP ;  /* 0x0000000000007918 */ /* 0x000fc00000000000 */
[----:B------:R-:W-:-:S00]  /*8110*/  NOP ;  /* 0x0000000000007918 */ /* 0x000fc00000000000 */
[----:B------:R-:W-:-:S00]  /*8120*/  NOP ;  /* 0x0000000000007918 */ /* 0x000fc00000000000 */
[----:B------:R-:W-:-:S00]  /*8130*/  NOP ;  /* 0x0000000000007918 */ /* 0x000fc00000000000 */
[----:B------:R-:W-:-:S00]  /*8140*/  NOP ;  /* 0x0000000000007918 */ /* 0x000fc00000000000 */
[----:B------:R-:W-:-:S00]  /*8150*/  NOP ;  /* 0x0000000000007918 */ /* 0x000fc00000000000 */
[----:B------:R-:W-:-:S00]  /*8160*/  NOP ;  /* 0x0000000000007918 */ /* 0x000fc00000000000 */
[----:B------:R-:W-:-:S00]  /*8170*/  NOP ;  /* 0x0000000000007918 */ /* 0x000fc00000000000 */
.L_x_151:


//--------------------- .nv.global.init           --------------------------
	.section	.nv.global.init,"aw",@progbits
.nv.global.init:
	.type		$str$27,@object
	.size		$str$27,($str$28 - $str$27)
$str$27:
        /*0000*/ 	.byte	0x28, 0x61, 0x64, 0x64, 0x72, 0x65, 0x73, 0x73, 0x20, 0x26, 0x20, 0x6d, 0x61, 0x73, 0x6b, 0x29
        /*0010*/ 	.byte	0x20, 0x3d, 0x3d, 0x20, 0x30, 0x00
	.type		$str$28,@object
	.size		$str$28,($str$26 - $str$28)
$str$28:
        /*0016*/ 	.byte	0x2f, 0x74, 0x6d, 0x70, 0x2f, 0x63, 0x75, 0x74, 0x6c, 0x61, 0x73, 0x73, 0x5f, 0x73, 0x77, 0x65
        /*0026*/ 	.byte	0x65, 0x70, 0x5f, 0x73, 0x72, 0x63, 0x2f, 0x69, 0x6e, 0x63, 0x6c, 0x75, 0x64, 0x65, 0x2f, 0x63
        /*0036*/ 	.byte	0x75, 0x74, 0x65, 0x2f, 0x70, 0x6f, 0x69, 0x6e, 0x74, 0x65, 0x72, 0x5f, 0x66, 0x6c, 0x61, 0x67
        /*0046*/ 	.byte	0x67, 0x65, 0x64, 0x2e, 0x68, 0x70, 0x70, 0x00
	.type		$str$26,@object
	.size		$str$26,($str$25 - $str$26)
$str$26:
        /*004e*/ 	.byte	0x2f, 0x74, 0x6d, 0x70, 0x2f, 0x63, 0x75, 0x74, 0x6c, 0x61, 0x73, 0x73, 0x5f, 0x73, 0x77, 0x65
        /*005e*/ 	.byte	0x65, 0x70, 0x5f, 0x73, 0x72, 0x63, 0x2f, 0x69, 0x6e, 0x63, 0x6c, 0x75, 0x64, 0x65, 0x2f, 0x63
        /*006e*/ 	.byte	0x75, 0x74, 0x65, 0x2f, 0x61, 0x74, 0x6f, 0x6d, 0x2f, 0x63, 0x6f, 0x70, 0x79, 0x5f, 0x74, 0x72
        /*007e*/ 	.byte	0x61, 0x69, 0x74, 0x73, 0x5f, 0x73, 0x6d, 0x31, 0x30, 0x30, 0x2e, 0x68, 0x70, 0x70, 0x00
	.type		$str$25,@object
	.size		$str$25,(__unnamed_1 - $str$25)
$str$25:
        /*008d*/ 	.byte	0x28, 0x28, 0x75, 0x69, 0x6e, 0x74, 0x33, 0x32, 0x5f, 0x74, 0x28, 0x74, 0x68, 0x72, 0x65, 0x61
        /*009d*/ 	.byte	0x64, 0x49, 0x64, 0x78, 0x2e, 0x78, 0x29, 0x20, 0x2f, 0x20, 0x33, 0x32, 0x29, 0x20, 0x25, 0x20
        /*00ad*/ 	.byte	0x34, 0x29, 0x20, 0x3d, 0x3d, 0x20, 0x28, 0x28, 0x28, 0x74, 0x6d, 0x65, 0x6d, 0x5f, 0x61, 0x64
        /*00bd*/ 	.byte	0x64, 0x72, 0x20, 0x3e, 0x3e, 0x20, 0x31, 0x36, 0x29, 0x20, 0x2f, 0x20, 0x33, 0x32, 0x29, 0x20
        /*00cd*/ 	.byte	0x25, 0x20, 0x34, 0x29, 0x00
	.type		__unnamed_1,@object
	.size		__unnamed_1,(__unnamed_2 - __unnamed_1)
__unnamed_1:
        /*00d2*/ 	.byte	0x61, 0x75, 0x74, 0x6f, 0x20, 0x63, 0x75, 0x74, 0x65, 0x3a, 0x3a, 0x61, 0x73, 0x5f, 0x70, 0x6f
        /* <DEDUP_REMOVED lines=24> */
        /*0262*/ 	.byte	0x34, 0x30, 0x39, 0x36, 0x3e, 0x3e, 0x3e, 0x3e, 0x5d, 0x00
	.type		__unnamed_2,@object
	.size		__unnamed_2,(.L_2 - __unnamed_2)
__unnamed_2:
        /* <DEDUP_REMOVED lines=42> */
        /*050c*/ 	.byte	0x3e, 0x3e, 0x5d, 0x00
.L_2:


//--------------------- .nv.shared._ZN7cutlass13device_kernelINS_4gemm6kernel13GemmUniversalIN4cute5tupleIJiiiiEEENS1_10collective13CollectiveMmaINS1_35MainloopSm100TmaUmmaWarpSpecializedILi3ELi2ELi4ENS5_IJNS4_1CILi1EEESB_SB_EEEEENS5_IJNSA_ILi128EEENSA_ILi64EEESE_EEENS_10bfloat16_tENS5_IJlSB_lEEESH_SI_NS4_8TiledMMAINS4_8MMA_AtomIJNS4_20SM100_MMA_F16BF16_SSISH_SH_fLi128ELi64ELNS4_4UMMA5MajorE0ELSN_0ELNSM_7ScaleInE0ELSO_0EEEEEENS4_6LayoutISC_NS5_IJNSA_ILi0EEESS_SS_EEEEENS5_IJNS4_10UnderscoreESV_SV_EEEEENS4_13SM90_TMA_LOADENS4_14ComposedLayoutINS4_7SwizzleILi3ELi4ELi3EEENS4_18smem_ptr_flag_bitsILi16EEENSR_INS5_IJNSA_ILi8EEESF_EEENS5_IJSF_SB_EEEEEEEvNS4_8identityESY_S18_vS19_EENS_8epilogue10collective18CollectiveEpilogueINS1B_23Sm100TmaWarpSpecializedILi3ELi2ELi32ELb1ELb0EEEJSG_NS5_IJNSR_ISE_SB_EENSR_INSA_ILi32EEESB_EEEEESH_SI_SH_SI_NS1B_6fusion15FusionCallbacksIS1F_NS1K_17LinearCombinationISH_fSH_fLNS_15FloatRoundStyleE2EEESG_S1J_JEEENS4_5SM1004TMEM4LOAD26SM100_TMEM_LOAD_32dp32b32xESY_NSZ_INS10_ILi2ELi4ELi3EEES13_NSR_INS5_IJS14_S1H_EEENS5_IJS1H_SB_EEEEEEENS4_39AutoVectorizingCopyWithAssumedAlignmentILi128EEENS4_14SM90_TMA_STOREES1Y_S20_S20_EEEvvEEEEvNT_6ParamsE --------------------------
	.section	.nv.shared._ZN7cutlass13device_kernelINS_4gemm6kernel13GemmUniversalIN4cute5tupleIJiiiiEEENS1_10collective13CollectiveMmaINS1_35MainloopSm100TmaUmmaWarpSpecializedILi3ELi2ELi4ENS5_IJNS4_1CILi1EEESB_SB_EEEEENS5_IJNSA_ILi128EEENSA_ILi64EEESE_EEENS_10bfloat16_tENS5_IJlSB_lEEESH_SI_NS4_8TiledMMAINS4_8MMA_AtomIJNS4_20SM100_MMA_F16BF16_SSISH_SH_fLi128ELi64ELNS4_4UMMA5MajorE0ELSN_0ELNSM_7ScaleInE0ELSO_0EEEEEENS4_6LayoutISC_NS5_IJNSA_ILi0EEESS_SS_EEEEENS5_IJNS4_10UnderscoreESV_SV_EEEEENS4_13SM90_TMA_LOADENS4_14ComposedLayoutINS4_7SwizzleILi3ELi4ELi3EEENS4_18smem_ptr_flag_bitsILi16EEENSR_INS5_IJNSA_ILi8EEESF_EEENS5_IJSF_SB_EEEEEEEvNS4_8identityESY_S18_vS19_EENS_8epilogue10collective18CollectiveEpilogueINS1B_23Sm100TmaWarpSpecializedILi3ELi2ELi32ELb1ELb0EEEJSG_NS5_IJNSR_ISE_SB_EENSR_INSA_ILi32EEESB_EEEEESH_SI_SH_SI_NS1B_6fusion15FusionCallbacksIS1F_NS1K_17LinearCombinationISH_fSH_fLNS_15FloatRoundStyleE2EEESG_S1J_JEEENS4_5SM1004TMEM4LOAD26SM100_TMEM_LOAD_32dp32b32xESY_NSZ_INS10_ILi2ELi4ELi3EEES13_NSR_INS5_IJS14_S1H_EEENS5_IJS1H_SB_EEEEEEENS4_39AutoVectorizingCopyWithAssumedAlignmentILi128EEENS4_14SM90_TMA_STOREES1Y_S20_S20_EEEvvEEEEvNT_6ParamsE,"aw",@nobits
	.sectionflags	@""
	.align	16
	.zero		1024


//--------------------- .nv.shared.reserved.0     --------------------------
	.section	.nv.shared.reserved.0,"aw",@nobits
	.weak		__nv_reservedSMEM_offset_0_alias
	.size		__nv_reservedSMEM_offset_0_alias, 0, 64
	.other		__nv_reservedSMEM_offset_0_alias,@"STO_CUDA_RESERVED_SHARED STV_DEFAULT"
__nv_reservedSMEM_offset_0_alias:
	.zero		0
.nv.shared.reserved.0:
	.zero		64
	.weak		__nv_reservedSMEM_tcgen05_partition
	.type		__nv_reservedSMEM_tcgen05_partition,@object
	.size		__nv_reservedSMEM_tcgen05_partition,(.L_0 - __nv_reservedSMEM_tcgen05_partition)
__nv_reservedSMEM_tcgen05_partition:
	.zero		32
.L_0:


//--------------------- .nv.global                --------------------------
	.section	.nv.global,"aw",@nobits
.nv.global:
	.type		_ZN39_INTERNAL_8ad78208_4_k_cu_adcbb9ba_75684cute1_E,@object
	.size		_ZN39_INTERNAL_8ad78208_4_k_cu_adcbb9ba_75684cute1_E,(_ZN39_INTERNAL_8ad78208_4_k_cu_adcbb9ba_75684cuda3std3__45__cpo6cbeginE - _ZN39_INTERNAL_8ad78208_4_k_cu_adcbb9ba_75684cute1_E)
_ZN39_INTERNAL_8ad78208_4_k_cu_adcbb9ba_75684cute1_E:
	.zero		1
	.type		_ZN39_INTERNAL_8ad78208_4_k_cu_adcbb9ba_75684cuda3std3__45__cpo6cbeginE,@object
	.size		_ZN39_INTERNAL_8ad78208_4_k_cu_adcbb9ba_75684cuda3std3__45__cpo6cbeginE,(_ZN39_INTERNAL_8ad78208_4_k_cu_adcbb9ba_75684cuda3std3__48in_placeE - _ZN39_INTERNAL_8ad78208_4_k_cu_adcbb9ba_75684cuda3std3__45__cpo6cbeginE)
_ZN39_INTERNAL_8ad78208_4_k_cu_adcbb9ba_75684cuda3std3__45__cpo6cbeginE:
	.zero		1
	.type		_ZN39_INTERNAL_8ad78208_4_k_cu_adcbb9ba_75684cuda3std3__48in_placeE,@object
	.size		_ZN39_INTERNAL_8ad78208_4_k_cu_adcbb9ba_75684cuda3std3__48in_placeE,(_ZN39_INTERNAL_8ad78208_4_k_cu_adcbb9ba_75684cuda3std6ranges3__45__cpo9iter_moveE - _ZN39_INTERNAL_8ad78208_4_k_cu_adcbb9ba_75684cuda3std3__48in_placeE)
_ZN39_INTERNAL_8ad78208_4_k_cu_adcbb9ba_75684cuda3std3__48in_placeE:
	.zero		1
	.type		_ZN39_INTERNAL_8ad78208_4_k_cu_adcbb9ba_75684cuda3std6ranges3__45__cpo9iter_moveE,@object
	.size		_ZN39_INTERNAL_8ad78208_4_k_cu_adcbb9ba_75684cuda3std6ranges3__45__cpo9iter_moveE,(_ZN39_INTERNAL_8ad78208_4_k_cu_adcbb9ba_75684cuda3std3__45__cpo5beginE - _ZN39_INTERNAL_8ad78208_4_k_cu_adcbb9ba_75684cuda3std6ranges3__45__cpo9iter_moveE)
_ZN39_INTERNAL_8ad78208_4_k_cu_adcbb9ba_75684cuda3std6ranges3__45__cpo9iter_moveE:
	.zero		1
	.type		_ZN39_INTERNAL_8ad78208_4_k_cu_adcbb9ba_75684cuda3std3__45__cpo5beginE,@object
	.size		_ZN39_INTERNAL_8ad78208_4_k_cu_adcbb9ba_75684cuda3std3__45__cpo5beginE,(_ZN39_INTERNAL_8ad78208_4_k_cu_adcbb9ba_75684cuda3std3__441_GLOBAL__N__8ad78208_4_k_cu_adcbb9ba_75686ignoreE - _ZN39_INTERNAL_8ad78208_4_k_cu_adcbb9ba_75684cuda3std3__45__cpo5beginE)
_ZN39_INTERNAL_8ad78208_4_k_cu_adcbb9ba_75684cuda3std3__45__cpo5beginE:
	.zero		1
	.type		_ZN39_INTERNAL_8ad78208_4_k_cu_adcbb9ba_75684cuda3std3__441_GLOBAL__N__8ad78208_4_k_cu_adcbb9ba_75686ignoreE,@object
	.size		_ZN39_INTERNAL_8ad78208_4_k_cu_adcbb9ba_75684cuda3std3__441_GLOBAL__N__8ad78208_4_k_cu_adcbb9ba_75686ignoreE,(_ZN39_INTERNAL_8ad78208_4_k_cu_adcbb9ba_75684cute7productE - _ZN39_INTERNAL_8ad78208_4_k_cu_adcbb9ba_75684cuda3std3__441_GLOBAL__N__8ad78208_4_k_cu_adcbb9ba_75686ignoreE)
_ZN39_INTERNAL_8ad78208_4_k_cu_adcbb9ba_75684cuda3std3__441_GLOBAL__N__8ad78208_4_k_cu_adcbb9ba_75686ignoreE:
	.zero		1
	.type		_ZN39_INTERNAL_8ad78208_4_k_cu_adcbb9ba_75684cute7productE,@object
	.size		_ZN39_INTERNAL_8ad78208_4_k_cu_adcbb9ba_75684cute7productE,(_ZN39_INTERNAL_8ad78208_4_k_cu_adcbb9ba_75684cuda3std3__45__cpo3endE - _ZN39_INTERNAL_8ad78208_4_k_cu_adcbb9ba_75684cute7productE)
_ZN39_INTERNAL_8ad78208_4_k_cu_adcbb9ba_75684cute7productE:
	.zero		1
	.type		_ZN39_INTERNAL_8ad78208_4_k_cu_adcbb9ba_75684cuda3std3__45__cpo3endE,@object
	.size		_ZN39_INTERNAL_8ad78208_4_k_cu_adcbb9ba_75684cuda3std3__45__cpo3endE,(_ZN39_INTERNAL_8ad78208_4_k_cu_adcbb9ba_75684cuda3std3__419piecewise_constructE - _ZN39_INTERNAL_8ad78208_4_k_cu_adcbb9ba_75684cuda3std3__45__cpo3endE)
_ZN39_INTERNAL_8ad78208_4_k_cu_adcbb9ba_75684cuda3std3__45__cpo3endE:
	.zero		1
	.type		_ZN39_INTERNAL_8ad78208_4_k_cu_adcbb9ba_75684cuda3std3__419piecewise_constructE,@object
	.size		_ZN39_INTERNAL_8ad78208_4_k_cu_adcbb9ba_75684cuda3std3__419piecewise_constructE,(_ZN39_INTERNAL_8ad78208_4_k_cu_adcbb9ba_75684cuda3std3__45__cpo4cendE - _ZN39_INTERNAL_8ad78208_4_k_cu_adcbb9ba_75684cuda3std3__419piecewise_constructE)
_ZN39_INTERNAL_8ad78208_4_k_cu_adcbb9ba_75684cuda3std3__419piecewise_constructE:
	.zero		1
	.type		_ZN39_INTERNAL_8ad78208_4_k_cu_adcbb9ba_75684cuda3std3__45__cpo4cendE,@object
	.size		_ZN39_INTERNAL_8ad78208_4_k_cu_adcbb9ba_75684cuda3std3__45__cpo4cendE,(_ZN39_INTERNAL_8ad78208_4_k_cu_adcbb9ba_75684cuda3std6ranges3__45__cpo4swapE - _ZN39_INTERNAL_8ad78208_4_k_cu_adcbb9ba_75684cuda3std3__45__cpo4cendE)
_ZN39_INTERNAL_8ad78208_4_k_cu_adcbb9ba_75684cuda3std3__45__cpo4cendE:
	.zero		1
	.type		_ZN39_INTERNAL_8ad78208_4_k_cu_adcbb9ba_75684cuda3std6ranges3__45__cpo4swapE,@object
	.size		_ZN39_INTERNAL_8ad78208_4_k_cu_adcbb9ba_75684cuda3std6ranges3__45__cpo4swapE,(.L_10 - _ZN39_INTERNAL_8ad78208_4_k_cu_adcbb9ba_75684cuda3std6ranges3__45__cpo4swapE)
_ZN39_INTERNAL_8ad78208_4_k_cu_adcbb9ba_75684cuda3std6ranges3__45__cpo4swapE:
	.zero		1
.L_10:


//--------------------- .nv.constant0._ZN7cutlass13device_kernelINS_4gemm6kernel13GemmUniversalIN4cute5tupleIJiiiiEEENS1_10collective13CollectiveMmaINS1_35MainloopSm100TmaUmmaWarpSpecializedILi3ELi2ELi4ENS5_IJNS4_1CILi1EEESB_SB_EEEEENS5_IJNSA_ILi128EEENSA_ILi64EEESE_EEENS_10bfloat16_tENS5_IJlSB_lEEESH_SI_NS4_8TiledMMAINS4_8MMA_AtomIJNS4_20SM100_MMA_F16BF16_SSISH_SH_fLi128ELi64ELNS4_4UMMA5MajorE0ELSN_0ELNSM_7ScaleInE0ELSO_0EEEEEENS4_6LayoutISC_NS5_IJNSA_ILi0EEESS_SS_EEEEENS5_IJNS4_10UnderscoreESV_SV_EEEEENS4_13SM90_TMA_LOADENS4_14ComposedLayoutINS4_7SwizzleILi3ELi4ELi3EEENS4_18smem_ptr_flag_bitsILi16EEENSR_INS5_IJNSA_ILi8EEESF_EEENS5_IJSF_SB_EEEEEEEvNS4_8identityESY_S18_vS19_EENS_8epilogue10collective18CollectiveEpilogueINS1B_23Sm100TmaWarpSpecializedILi3ELi2ELi32ELb1ELb0EEEJSG_NS5_IJNSR_ISE_SB_EENSR_INSA_ILi32EEESB_EEEEESH_SI_SH_SI_NS1B_6fusion15FusionCallbacksIS1F_NS1K_17LinearCombinationISH_fSH_fLNS_15FloatRoundStyleE2EEESG_S1J_JEEENS4_5SM1004TMEM4LOAD26SM100_TMEM_LOAD_32dp32b32xESY_NSZ_INS10_ILi2ELi4ELi3EEES13_NSR_INS5_IJS14_S1H_EEENS5_IJS1H_SB_EEEEEEENS4_39AutoVectorizingCopyWithAssumedAlignmentILi128EEENS4_14SM90_TMA_STOREES1Y_S20_S20_EEEvvEEEEvNT_6ParamsE --------------------------
	.section	.nv.constant0._ZN7cutlass13device_kernelINS_4gemm6kernel13GemmUniversalIN4cute5tupleIJiiiiEEENS1_10collective13CollectiveMmaINS1_35MainloopSm100TmaUmmaWarpSpecializedILi3ELi2ELi4ENS5_IJNS4_1CILi1EEESB_SB_EEEEENS5_IJNSA_ILi128EEENSA_ILi64EEESE_EEENS_10bfloat16_tENS5_IJlSB_lEEESH_SI_NS4_8TiledMMAINS4_8MMA_AtomIJNS4_20SM100_MMA_F16BF16_SSISH_SH_fLi128ELi64ELNS4_4UMMA5MajorE0ELSN_0ELNSM_7ScaleInE0ELSO_0EEEEEENS4_6LayoutISC_NS5_IJNSA_ILi0EEESS_SS_EEEEENS5_IJNS4_10UnderscoreESV_SV_EEEEENS4_13SM90_TMA_LOADENS4_14ComposedLayoutINS4_7SwizzleILi3ELi4ELi3EEENS4_18smem_ptr_flag_bitsILi16EEENSR_INS5_IJNSA_ILi8EEESF_EEENS5_IJSF_SB_EEEEEEEvNS4_8identityESY_S18_vS19_EENS_8epilogue10collective18CollectiveEpilogueINS1B_23Sm100TmaWarpSpecializedILi3ELi2ELi32ELb1ELb0EEEJSG_NS5_IJNSR_ISE_SB_EENSR_INSA_ILi32EEESB_EEEEESH_SI_SH_SI_NS1B_6fusion15FusionCallbacksIS1F_NS1K_17LinearCombinationISH_fSH_fLNS_15FloatRoundStyleE2EEESG_S1J_JEEENS4_5SM1004TMEM4LOAD26SM100_TMEM_LOAD_32dp32b32xESY_NSZ_INS10_ILi2ELi4ELi3EEES13_NSR_INS5_IJS14_S1H_EEENS5_IJS1H_SB_EEEEEEENS4_39AutoVectorizingCopyWithAssumedAlignmentILi128EEENS4_14SM90_TMA_STOREES1Y_S20_S20_EEEvvEEEEvNT_6ParamsE,"a",@progbits
	.sectionflags	@""
	.align	4
.nv.constant0._ZN7cutlass13device_kernelINS_4gemm6kernel13GemmUniversalIN4cute5tupleIJiiiiEEENS1_10collective13CollectiveMmaINS1_35MainloopSm100TmaUmmaWarpSpecializedILi3ELi2ELi4ENS5_IJNS4_1CILi1EEESB_SB_EEEEENS5_IJNSA_ILi128EEENSA_ILi64EEESE_EEENS_10bfloat16_tENS5_IJlSB_lEEESH_SI_NS4_8TiledMMAINS4_8MMA_AtomIJNS4_20SM100_MMA_F16BF16_SSISH_SH_fLi128ELi64ELNS4_4UMMA5MajorE0ELSN_0ELNSM_7ScaleInE0ELSO_0EEEEEENS4_6LayoutISC_NS5_IJNSA_ILi0EEESS_SS_EEEEENS5_IJNS4_10UnderscoreESV_SV_EEEEENS4_13SM90_TMA_LOADENS4_14ComposedLayoutINS4_7SwizzleILi3ELi4ELi3EEENS4_18smem_ptr_flag_bitsILi16EEENSR_INS5_IJNSA_ILi8EEESF_EEENS5_IJSF_SB_EEEEEEEvNS4_8identityESY_S18_vS19_EENS_8epilogue10collective18CollectiveEpilogueINS1B_23Sm100TmaWarpSpecializedILi3ELi2ELi32ELb1ELb0EEEJSG_NS5_IJNSR_ISE_SB_EENSR_INSA_ILi32EEESB_EEEEESH_SI_SH_SI_NS1B_6fusion15FusionCallbacksIS1F_NS1K_17LinearCombinationISH_fSH_fLNS_15FloatRoundStyleE2EEESG_S1J_JEEENS4_5SM1004TMEM4LOAD26SM100_TMEM_LOAD_32dp32b32xESY_NSZ_INS10_ILi2ELi4ELi3EEES13_NSR_INS5_IJS14_S1H_EEENS5_IJS1H_SB_EEEEEEENS4_39AutoVectorizingCopyWithAssumedAlignmentILi128EEENS4_14SM90_TMA_STOREES1Y_S20_S20_EEEvvEEEEvNT_6ParamsE:
	.zero		2944


//--------------------- SYMBOLS --------------------------

	.type		.nv.reservedSmem.offset0,@object
	.size		.nv.reservedSmem.offset0,0x4
	.type		.nv.reservedSmem.cap,@object
	.size		.nv.reservedSmem.cap,0x4
	.type		__assertfail,@function
